def attn_fwd(
    Q,
    K,
    V,
    Out,
    Lse,
    sm_scale,
    stride_qz,
    stride_qh,
    stride_qm,
    stride_qk,
    stride_kz,
    stride_kh,
    stride_kn,
    stride_kk,
    stride_vz,
    stride_vh,
    stride_vn,
    stride_vk,
    stride_oz,
    stride_oh,
    stride_om,
    stride_ok,
    seqlen_q,
    seqlen_k,
    BLOCK_M: tl.constexpr,
    BLOCK_N: tl.constexpr,
    HEAD_DIM: tl.constexpr,
    CAUSAL: tl.constexpr,
):
    start_m = tl.program_id(0)
    off_hz = tl.program_id(1)
    q_off = off_hz * stride_qh
    k_off = off_hz * stride_kh
    v_off = off_hz * stride_vh
    offs_m = start_m * BLOCK_M + tl.arange(0, BLOCK_M)
    offs_d = tl.arange(0, HEAD_DIM)
    offs_n = tl.arange(0, BLOCK_N)
    q_ptrs = Q + q_off + offs_m[:, None] * stride_qm + offs_d[None, :] * stride_qk
    k_ptrs = K + k_off + offs_d[:, None] * stride_kk + offs_n[None, :] * stride_kn
    v_ptrs = V + v_off + offs_n[:, None] * stride_vn + offs_d[None, :] * stride_vk
    m_i = tl.full([BLOCK_M], float("-inf"), dtype=tl.float32)
    l_i = tl.zeros([BLOCK_M], dtype=tl.float32) + 1.0
    acc = tl.zeros([BLOCK_M, HEAD_DIM], dtype=tl.float32)
    q = tl.load(q_ptrs)
    acc, l_i, m_i = _attn_fwd_inner(
        acc,
        l_i,
        m_i,
        q,
        k_ptrs,
        v_ptrs,
        sm_scale,
        stride_kn,
        stride_vn,
        start_m,
        seqlen_k,
        BLOCK_M,
        BLOCK_N,
        HEAD_DIM,
        CAUSAL,
    )
    acc = acc / l_i[:, None]
    lse = m_i + tl.math.log2(l_i) / 1.4426950408889634
    o_ptrs = (
        Out
        + off_hz * stride_oh
        + offs_m[:, None] * stride_om
        + offs_d[None, :] * stride_ok
    )
    tl.store(o_ptrs, acc.to(Out.dtype.element_ty))
    tl.store(Lse + off_hz * seqlen_q + offs_m, lse)

# config = {"BLOCK_M": 32, "BLOCK_N": 64, "HEAD_DIM": 128, "arch": "sm_90", "causal": true, "dtype": "fp16", "num_stages": 2, "num_warps": 8}
# arch = sm_90


// ===== COMPILED SASS (sm_90a) =====

	.target	sm_90a

	.elftype	@"ET_EXEC"


//--------------------- .note.nv.tkinfo           --------------------------
	.section	.note.nv.tkinfo,"",@"SHT_NOTE"
	.sectionflags	@"SHF_NOTE_NV_TKINFO"
	.tkinfo
        /*0018*/ 	.word	0x00000002
        /*0030*/ 	.string	""
        /*0030*/ 	.string	"ptxas"
        /*0030*/ 	.string	"Cuda compilation tools, release 13.0, V13.0.88"
        /*0030*/ 	.string	"Build cuda_13.0.r13.0/compiler.36424714_0"
        /*0030*/ 	.string	"-v  -suppress-debug-info  -lineinfo  -arch sm_90a "



//--------------------- .note.nv.cuinfo           --------------------------
	.section	.note.nv.cuinfo,"",@"SHT_NOTE"
	.sectionflags	@"SHF_NOTE_NV_CUINFO"
        /*0018*/ 	.short	0x0002
        /*001a*/ 	.short	0x005a
        /*001c*/ 	.short	0x0082
	.zero		2


//--------------------- .nv.info                  --------------------------
	.section	.nv.info,"",@"SHT_CUDA_INFO"
	.align	4


	//----- nvinfo : EIATTR_REGCOUNT
	.align		4
        /*0000*/ 	.byte	0x04, 0x2f
        /*0002*/ 	.short	(.L_2 - .L_1)
	.align		4
.L_1:
        /*0004*/ 	.word	index@(attn_fwd)
        /*0008*/ 	.word	0x000000ec


	//----- nvinfo : EIATTR_FRAME_SIZE
	.align		4
.L_2:
        /*000c*/ 	.byte	0x04, 0x11
        /*000e*/ 	.short	(.L_4 - .L_3)
	.align		4
.L_3:
        /*0010*/ 	.word	index@(attn_fwd)
        /*0014*/ 	.word	0x00000000


	//----- nvinfo : EIATTR_MIN_STACK_SIZE
	.align		4
.L_4:
        /*0018*/ 	.byte	0x04, 0x12
        /*001a*/ 	.short	(.L_6 - .L_5)
	.align		4
.L_5:
        /*001c*/ 	.word	index@(attn_fwd)
        /*0020*/ 	.word	0x00000000
.L_6:


//--------------------- .nv.compat                --------------------------
	.section	.nv.compat,"",@"SHT_CUDA_COMPAT_INFO"
	.align	4
        /*0000*/ 	.byte	0x02, 0x09, 0x01, 0x00, 0x02, 0x02, 0x01, 0x00, 0x02, 0x05, 0x05, 0x00, 0x03, 0x07, 0x01, 0x01
        /*0010*/ 	.byte	0x02, 0x03, 0x00, 0x00, 0x02, 0x06, 0x01, 0x00, 0x04, 0x0b, 0x08, 0x00, 0x00, 0x00, 0x00, 0x00
        /*0020*/ 	.byte	0x00, 0x00, 0x00, 0x00


//--------------------- .nv.info.attn_fwd         --------------------------
	.section	.nv.info.attn_fwd,"",@"SHT_CUDA_INFO"
	.sectionflags	@""
	.align	4


	//----- nvinfo : EIATTR_CUDA_API_VERSION
	.align		4
        /*0000*/ 	.byte	0x04, 0x37
        /*0002*/ 	.short	(.L_8 - .L_7)
.L_7:
        /*0004*/ 	.word	0x00000082


	//----- nvinfo : EIATTR_KPARAM_INFO
	.align		4
.L_8:
        /*0008*/ 	.byte	0x04, 0x17
        /*000a*/ 	.short	(.L_10 - .L_9)
.L_9:
        /*000c*/ 	.word	0x00000000
        /*0010*/ 	.short	0x0019
        /*0012*/ 	.short	0x0080
        /*0014*/ 	.byte	0x00, 0xf4, 0x21, 0x00


	//----- nvinfo : EIATTR_KPARAM_INFO
	.align		4
.L_10:
        /*0018*/ 	.byte	0x04, 0x17
        /*001a*/ 	.short	(.L_12 - .L_11)
.L_11:
        /*001c*/ 	.word	0x00000000
        /*0020*/ 	.short	0x0018
        /*0022*/ 	.short	0x0078
        /*0024*/ 	.byte	0x00, 0xf4, 0x21, 0x00


	//----- nvinfo : EIATTR_KPARAM_INFO
	.align		4
.L_12:
        /*0028*/ 	.byte	0x04, 0x17
        /*002a*/ 	.short	(.L_14 - .L_13)
.L_13:
        /*002c*/ 	.word	0x00000000
        /*0030*/ 	.short	0x0017
        /*0032*/ 	.short	0x0070
        /*0034*/ 	.byte	0x00, 0xf0, 0x11, 0x00


	//----- nvinfo : EIATTR_KPARAM_INFO
	.align		4
.L_14:
        /*0038*/ 	.byte	0x04, 0x17
        /*003a*/ 	.short	(.L_16 - .L_15)
.L_15:
        /*003c*/ 	.word	0x00000000
        /*0040*/ 	.short	0x0016
        /*0042*/ 	.short	0x006c
        /*0044*/ 	.byte	0x00, 0xf0, 0x11, 0x00


	//----- nvinfo : EIATTR_KPARAM_INFO
	.align		4
.L_16:
        /*0048*/ 	.byte	0x04, 0x17
        /*004a*/ 	.short	(.L_18 - .L_17)
.L_17:
        /*004c*/ 	.word	0x00000000
        /*0050*/ 	.short	0x0015
        /*0052*/ 	.short	0x0068
        /*0054*/ 	.byte	0x00, 0xf0, 0x11, 0x00


	//----- nvinfo : EIATTR_KPARAM_INFO
	.align		4
.L_18:
        /*0058*/ 	.byte	0x04, 0x17
        /*005a*/ 	.short	(.L_20 - .L_19)
.L_19:
        /*005c*/ 	.word	0x00000000
        /*0060*/ 	.short	0x0014
        /*0062*/ 	.short	0x0064
        /*0064*/ 	.byte	0x00, 0xf0, 0x11, 0x00


	//----- nvinfo : EIATTR_KPARAM_INFO
	.align		4
.L_20:
        /*0068*/ 	.byte	0x04, 0x17
        /*006a*/ 	.short	(.L_22 - .L_21)
.L_21:
        /*006c*/ 	.word	0x00000000
        /*0070*/ 	.short	0x0013
        /*0072*/ 	.short	0x0060
        /*0074*/ 	.byte	0x00, 0xf0, 0x11, 0x00


	//----- nvinfo : EIATTR_KPARAM_INFO
	.align		4
.L_22:
        /*0078*/ 	.byte	0x04, 0x17
        /*007a*/ 	.short	(.L_24 - .L_23)
.L_23:
        /*007c*/ 	.word	0x00000000
        /*0080*/ 	.short	0x0012
        /*0082*/ 	.short	0x005c
        /*0084*/ 	.byte	0x00, 0xf0, 0x11, 0x00


	//----- nvinfo : EIATTR_KPARAM_INFO
	.align		4
.L_24:
        /*0088*/ 	.byte	0x04, 0x17
        /*008a*/ 	.short	(.L_26 - .L_25)
.L_25:
        /*008c*/ 	.word	0x00000000
        /*0090*/ 	.short	0x0011
        /*0092*/ 	.short	0x0058
        /*0094*/ 	.byte	0x00, 0xf0, 0x11, 0x00


	//----- nvinfo : EIATTR_KPARAM_INFO
	.align		4
.L_26:
        /*0098*/ 	.byte	0x04, 0x17
        /*009a*/ 	.short	(.L_28 - .L_27)
.L_27:
        /*009c*/ 	.word	0x00000000
        /*00a0*/ 	.short	0x0010
        /*00a2*/ 	.short	0x0054
        /*00a4*/ 	.byte	0x00, 0xf0, 0x11, 0x00


	//----- nvinfo : EIATTR_KPARAM_INFO
	.align		4
.L_28:
        /*00a8*/ 	.byte	0x04, 0x17
        /*00aa*/ 	.short	(.L_30 - .L_29)
.L_29:
        /*00ac*/ 	.word	0x00000000
        /*00b0*/ 	.short	0x000f
        /*00b2*/ 	.short	0x0050
        /*00b4*/ 	.byte	0x00, 0xf0, 0x11, 0x00


	//----- nvinfo : EIATTR_KPARAM_INFO
	.align		4
.L_30:
        /*00b8*/ 	.byte	0x04, 0x17
        /*00ba*/ 	.short	(.L_32 - .L_31)
.L_31:
        /*00bc*/ 	.word	0x00000000
        /*00c0*/ 	.short	0x000e
        /*00c2*/ 	.short	0x004c
        /*00c4*/ 	.byte	0x00, 0xf0, 0x11, 0x00


	//----- nvinfo : EIATTR_KPARAM_INFO
	.align		4
.L_32:
        /*00c8*/ 	.byte	0x04, 0x17
        /*00ca*/ 	.short	(.L_34 - .L_33)
.L_33:
        /*00cc*/ 	.word	0x00000000
        /*00d0*/ 	.short	0x000d
        /*00d2*/ 	.short	0x0048
        /*00d4*/ 	.byte	0x00, 0xf0, 0x11, 0x00


	//----- nvinfo : EIATTR_KPARAM_INFO
	.align		4
.L_34:
        /*00d8*/ 	.byte	0x04, 0x17
        /*00da*/ 	.short	(.L_36 - .L_35)
.L_35:
        /*00dc*/ 	.word	0x00000000
        /*00e0*/ 	.short	0x000c
        /*00e2*/ 	.short	0x0044
        /*00e4*/ 	.byte	0x00, 0xf0, 0x11, 0x00


	//----- nvinfo : EIATTR_KPARAM_INFO
	.align		4
.L_36:
        /*00e8*/ 	.byte	0x04, 0x17
        /*00ea*/ 	.short	(.L_38 - .L_37)
.L_37:
        /*00ec*/ 	.word	0x00000000
        /*00f0*/ 	.short	0x000b
        /*00f2*/ 	.short	0x0040
        /*00f4*/ 	.byte	0x00, 0xf0, 0x11, 0x00


	//----- nvinfo : EIATTR_KPARAM_INFO
	.align		4
.L_38:
        /*00f8*/ 	.byte	0x04, 0x17
        /*00fa*/ 	.short	(.L_40 - .L_39)
.L_39:
        /*00fc*/ 	.word	0x00000000
        /*0100*/ 	.short	0x000a
        /*0102*/ 	.short	0x003c
        /*0104*/ 	.byte	0x00, 0xf0, 0x11, 0x00


	//----- nvinfo : EIATTR_KPARAM_INFO
	.align		4
.L_40:
        /*0108*/ 	.byte	0x04, 0x17
        /*010a*/ 	.short	(.L_42 - .L_41)
.L_41:
        /*010c*/ 	.word	0x00000000
        /*0110*/ 	.short	0x0009
        /*0112*/ 	.short	0x0038
        /*0114*/ 	.byte	0x00, 0xf0, 0x11, 0x00


	//----- nvinfo : EIATTR_KPARAM_INFO
	.align		4
.L_42:
        /*0118*/ 	.byte	0x04, 0x17
        /*011a*/ 	.short	(.L_44 - .L_43)
.L_43:
        /*011c*/ 	.word	0x00000000
        /*0120*/ 	.short	0x0008
        /*0122*/ 	.short	0x0034
        /*0124*/ 	.byte	0x00, 0xf0, 0x11, 0x00


	//----- nvinfo : EIATTR_KPARAM_INFO
	.align		4
.L_44:
        /*0128*/ 	.byte	0x04, 0x17
        /*012a*/ 	.short	(.L_46 - .L_45)
.L_45:
        /*012c*/ 	.word	0x00000000
        /*0130*/ 	.short	0x0007
        /*0132*/ 	.short	0x0030
        /*0134*/ 	.byte	0x00, 0xf0, 0x11, 0x00


	//----- nvinfo : EIATTR_KPARAM_INFO
	.align		4
.L_46:
        /*0138*/ 	.byte	0x04, 0x17
        /*013a*/ 	.short	(.L_48 - .L_47)
.L_47:
        /*013c*/ 	.word	0x00000000
        /*0140*/ 	.short	0x0006
        /*0142*/ 	.short	0x002c
        /*0144*/ 	.byte	0x00, 0xf0, 0x11, 0x00


	//----- nvinfo : EIATTR_KPARAM_INFO
	.align		4
.L_48:
        /*0148*/ 	.byte	0x04, 0x17
        /*014a*/ 	.short	(.L_50 - .L_49)
.L_49:
        /*014c*/ 	.word	0x00000000
        /*0150*/ 	.short	0x0005
        /*0152*/ 	.short	0x0028
        /*0154*/ 	.byte	0x00, 0xf0, 0x11, 0x00


	//----- nvinfo : EIATTR_KPARAM_INFO
	.align		4
.L_50:
        /*0158*/ 	.byte	0x04, 0x17
        /*015a*/ 	.short	(.L_52 - .L_51)
.L_51:
        /*015c*/ 	.word	0x00000000
        /*0160*/ 	.short	0x0004
        /*0162*/ 	.short	0x0020
        /*0164*/ 	.byte	0x00, 0xf4, 0x21, 0x00


	//----- nvinfo : EIATTR_KPARAM_INFO
	.align		4
.L_52:
        /*0168*/ 	.byte	0x04, 0x17
        /*016a*/ 	.short	(.L_54 - .L_53)
.L_53:
        /*016c*/ 	.word	0x00000000
        /*0170*/ 	.short	0x0003
        /*0172*/ 	.short	0x0018
        /*0174*/ 	.byte	0x00, 0xf4, 0x21, 0x00


	//----- nvinfo : EIATTR_KPARAM_INFO
	.align		4
.L_54:
        /*0178*/ 	.byte	0x04, 0x17
        /*017a*/ 	.short	(.L_56 - .L_55)
.L_55:
        /*017c*/ 	.word	0x00000000
        /*0180*/ 	.short	0x0002
        /*0182*/ 	.short	0x0010
        /*0184*/ 	.byte	0x00, 0xf4, 0x21, 0x00


	//----- nvinfo : EIATTR_KPARAM_INFO
	.align		4
.L_56:
        /*0188*/ 	.byte	0x04, 0x17
        /*018a*/ 	.short	(.L_58 - .L_57)
.L_57:
        /*018c*/ 	.word	0x00000000
        /*0190*/ 	.short	0x0001
        /*0192*/ 	.short	0x0008
        /*0194*/ 	.byte	0x00, 0xf4, 0x21, 0x00


	//----- nvinfo : EIATTR_KPARAM_INFO
	.align		4
.L_58:
        /*0198*/ 	.byte	0x04, 0x17
        /*019a*/ 	.short	(.L_60 - .L_59)
.L_59:
        /*019c*/ 	.word	0x00000000
        /*01a0*/ 	.short	0x0000
        /*01a2*/ 	.short	0x0000
        /*01a4*/ 	.byte	0x00, 0xf4, 0x21, 0x00


	//----- nvinfo : EIATTR_SPARSE_MMA_MASK
	.align		4
.L_60:
        /*01a8*/ 	.byte	0x03, 0x50
        /*01aa*/ 	.short	0x0000


	//----- nvinfo : EIATTR_MAXREG_COUNT
	.align		4
        /*01ac*/ 	.byte	0x03, 0x1b
        /*01ae*/ 	.short	0x00ff


	//----- nvinfo : EIATTR_NUM_BARRIERS
	.align		4
        /*01b0*/ 	.byte	0x02, 0x4c
        /*01b2*/ 	.byte	0x01
	.zero		1


	//----- nvinfo : EIATTR_MERCURY_ISA_VERSION
	.align		4
        /*01b4*/ 	.byte	0x03, 0x5f
        /*01b6*/ 	.short	0x0101


	//----- nvinfo : EIATTR_COOP_GROUP_MASK_REGIDS
	.align		4
        /*01b8*/ 	.byte	0x04, 0x29
        /*01ba*/ 	.short	(.L_62 - .L_61)


	//   ....[0]....
.L_61:
        /*01bc*/ 	.word	0xffffffff


	//   ....[1]....
        /*01c0*/ 	.word	0xffffffff


	//   ....[2]....
        /*01c4*/ 	.word	0xffffffff


	//   ....[3]....
        /*01c8*/ 	.word	0xffffffff


	//   ....[4]....
        /*01cc*/ 	.word	0xffffffff


	//   ....[5]....
        /*01d0*/ 	.word	0xffffffff


	//   ....[6]....
        /*01d4*/ 	.word	0xffffffff


	//   ....[7]....
        /*01d8*/ 	.word	0xffffffff


	//   ....[8]....
        /*01dc*/ 	.word	0xffffffff


	//   ....[9]....
        /*01e0*/ 	.word	0xffffffff


	//   ....[10]....
        /*01e4*/ 	.word	0xffffffff


	//   ....[11]....
        /*01e8*/ 	.word	0xffffffff


	//   ....[12]....
        /*01ec*/ 	.word	0xffffffff


	//   ....[13]....
        /*01f0*/ 	.word	0xffffffff


	//   ....[14]....
        /*01f4*/ 	.word	0xffffffff


	//   ....[15]....
        /*01f8*/ 	.word	0xffffffff


	//   ....[16]....
        /*01fc*/ 	.word	0xffffffff


	//   ....[17]....
        /*0200*/ 	.word	0xffffffff


	//   ....[18]....
        /*0204*/ 	.word	0xffffffff


	//   ....[19]....
        /*0208*/ 	.word	0xffffffff


	//   ....[20]....
        /*020c*/ 	.word	0xffffffff


	//   ....[21]....
        /*0210*/ 	.word	0xffffffff


	//----- nvinfo : EIATTR_COOP_GROUP_INSTR_OFFSETS
	.align		4
.L_62:
        /*0214*/ 	.byte	0x04, 0x28
        /*0216*/ 	.short	(.L_64 - .L_63)


	//   ....[0]....
.L_63:
        /*0218*/ 	.word	0x00002440


	//   ....[1]....
        /*021c*/ 	.word	0x00002490


	//   ....[2]....
        /*0220*/ 	.word	0x000024b0


	//   ....[3]....
        /*0224*/ 	.word	0x000024c0


	//   ....[4]....
        /*0228*/ 	.word	0x000024f0


	//   ....[5]....
        /*022c*/ 	.word	0x00002510


	//   ....[6]....
        /*0230*/ 	.word	0x00002530


	//   ....[7]....
        /*0234*/ 	.word	0x00002540


	//   ....[8]....
        /*0238*/ 	.word	0x00002770


	//   ....[9]....
        /*023c*/ 	.word	0x00002790


	//   ....[10]....
        /*0240*/ 	.word	0x000027b0


	//   ....[11]....
        /*0244*/ 	.word	0x00002a00


	//   ....[12]....
        /*0248*/ 	.word	0x00002a40


	//   ....[13]....
        /*024c*/ 	.word	0x00002a90


	//   ....[14]....
        /*0250*/ 	.word	0x00002af0


	//   ....[15]....
        /*0254*/ 	.word	0x00002b30


	//   ....[16]....
        /*0258*/ 	.word	0x00002b40


	//   ....[17]....
        /*025c*/ 	.word	0x00002b80


	//   ....[18]....
        /*0260*/ 	.word	0x00002bc0


	//   ....[19]....
        /*0264*/ 	.word	0x00002ce0


	//   ....[20]....
        /*0268*/ 	.word	0x00002d00


	//   ....[21]....
        /*026c*/ 	.word	0x00002d20


	//----- nvinfo : EIATTR_EXIT_INSTR_OFFSETS
	.align		4
.L_64:
        /*0270*/ 	.byte	0x04, 0x1c
        /*0272*/ 	.short	(.L_66 - .L_65)


	//   ....[0]....
.L_65:
        /*0274*/ 	.word	0x00004d80


	//   ....[1]....
        /*0278*/ 	.word	0x00004db0


	//----- nvinfo : EIATTR_REQNTID
	.align		4
.L_66:
        /*027c*/ 	.byte	0x04, 0x10
        /*027e*/ 	.short	(.L_68 - .L_67)
.L_67:
        /*0280*/ 	.word	0x00000100
        /*0284*/ 	.word	0x00000001
        /*0288*/ 	.word	0x00000001


	//----- nvinfo : EIATTR_CRS_STACK_SIZE
	.align		4
.L_68:
        /*028c*/ 	.byte	0x04, 0x1e
        /*028e*/ 	.short	(.L_70 - .L_69)
.L_69:
        /*0290*/ 	.word	0x00000000


	//----- nvinfo : EIATTR_CBANK_PARAM_SIZE
	.align		4
.L_70:
        /*0294*/ 	.byte	0x03, 0x19
        /*0296*/ 	.short	0x0088


	//----- nvinfo : EIATTR_PARAM_CBANK
	.align		4
        /*0298*/ 	.byte	0x04, 0x0a
        /*029a*/ 	.short	(.L_72 - .L_71)
	.align		4
.L_71:
        /*029c*/ 	.word	index@(.nv.constant0.attn_fwd)
        /*02a0*/ 	.short	0x0210
        /*02a2*/ 	.short	0x0088


	//----- nvinfo : EIATTR_SW_WAR
	.align		4
.L_72:
        /*02a4*/ 	.byte	0x04, 0x36
        /*02a6*/ 	.short	(.L_74 - .L_73)
.L_73:
        /*02a8*/ 	.word	0x00000008
.L_74:


//--------------------- .nv.callgraph             --------------------------
	.section	.nv.callgraph,"",@"SHT_CUDA_CALLGRAPH"
	.align	4
	.sectionentsize	8
	.align		4
        /*0000*/ 	.word	0x00000000
	.align		4
        /*0004*/ 	.word	0xffffffff
	.align		4
        /*0008*/ 	.word	0x00000000
	.align		4
        /*000c*/ 	.word	0xfffffffe
	.align		4
        /*0010*/ 	.word	0x00000000
	.align		4
        /*0014*/ 	.word	0xfffffffd
	.align		4
        /*0018*/ 	.word	0x00000000
	.align		4
        /*001c*/ 	.word	0xfffffffc


//--------------------- .nv.constant4             --------------------------
	.section	.nv.constant4,"a",@progbits
	.align	8
	.align		8
.nv.constant4:
        /*0000*/ 	.dword	_$_str


//--------------------- .text.attn_fwd            --------------------------
	.section	.text.attn_fwd,"ax",@progbits
	.align	128
        .global         attn_fwd
        .type           attn_fwd,@function
        .size           attn_fwd,(.L_x_11 - attn_fwd)
        .other          attn_fwd,@"STO_CUDA_ENTRY STV_DEFAULT"
attn_fwd:
.text.attn_fwd:
[----:B------:R-:W-:Y:S01]  /*0000*/  LDC R1, c[0x0][0x28] ;  /* 0x00000a00ff017b82 */ /* 0x000fe20000000800 */
[----:B------:R-:W0:Y:S07]  /*0010*/  S2R R17, SR_CTAID.X ;  /* 0x0000000000117919 */ /* 0x000e2e0000002500 */
[----:B------:R-:W1:Y:S01]  /*0020*/  S2UR UR9, SR_CTAID.Y ;  /* 0x00000000000979c3 */ /* 0x000e620000002600 */
[----:B------:R-:W-:Y:S01]  /*0030*/  ULDC.64 UR4, c[0x0][0x240] ;  /* 0x0000900000047ab9 */ /* 0x000fe20000000a00 */
[----:B------:R-:W-:Y:S01]  /*0040*/  ULDC.64 UR10, c[0x0][0x208] ;  /* 0x00008200000a7ab9 */ /* 0x000fe20000000a00 */
[----:B------:R-:W2:Y:S05]  /*0050*/  S2R R0, SR_TID.X ;  /* 0x0000000000007919 */ /* 0x000eaa0000002100 */
[----:B------:R-:W3:Y:S08]  /*0060*/  LDC R32, c[0x0][0x248] ;  /* 0x00009200ff207b82 */ /* 0x000ef00000000800 */
[----:B------:R-:W4:Y:S01]  /*0070*/  LDC.64 R28, c[0x0][0x210] ;  /* 0x00008400ff1c7b82 */ /* 0x000f220000000a00 */
[----:B-1----:R-:W-:-:S04]  /*0080*/  UIMAD UR4, UR9, UR4, URZ ;  /* 0x00000004090472a4 */ /* 0x002fc8000f8e023f */
[----:B------:R-:W-:Y:S01]  /*0090*/  USHF.L.U32 UR6, UR4, 0x1, URZ ;  /* 0x0000000104067899 */ /* 0x000fe2000800063f */
[----:B0-----:R-:W-:Y:S01]  /*00a0*/  IMAD.SHL.U32 R17, R17, 0x20, RZ ;  /* 0x0000002011117824 */ /* 0x001fe200078e00ff */
[----:B--2---:R-:W-:-:S04]  /*00b0*/  SHF.R.U32.HI R4, RZ, 0x5, R0 ;  /* 0x00000005ff047819 */ /* 0x004fc80000011600 */
[----:B------:R-:W-:Y:S02]  /*00c0*/  LOP3.LUT R2, R17, 0x1f, R0, 0xf8, !PT ;  /* 0x0000001f11027812 */ /* 0x000fe400078ef800 */
[----:B------:R-:W-:-:S03]  /*00d0*/  SGXT.U32 R4, R4, 0x3 ;  /* 0x000000030404781a */ /* 0x000fc60000000000 */
[----:B------:R-:W-:Y:S01]  /*00e0*/  IMAD R3, R2, UR5, RZ ;  /* 0x0000000502037c24 */ /* 0x000fe2000f8e02ff */
[----:B------:R-:W-:Y:S01]  /*00f0*/  UIMAD.WIDE UR4, UR4, 0x2, URZ ;  /* 0x00000002040478a5 */ /* 0x000fe2000f8e023f */
[----:B---3--:R-:W-:Y:S02]  /*0100*/  IMAD R7, R4, R32, RZ ;  /* 0x0000002004077224 */ /* 0x008fe400078e02ff */
[C---:B------:R-:W-:Y:S02]  /*0110*/  IMAD.SHL.U32 R5, R3.reuse, 0x2, RZ ;  /* 0x0000000203057824 */ /* 0x040fe400078e00ff */
[----:B------:R-:W-:-:S03]  /*0120*/  IMAD.HI R4, R3, 0x2, RZ ;  /* 0x0000000203047827 */ /* 0x000fc600078e02ff */
[----:B----4-:R-:W-:Y:S01]  /*0130*/  IADD3 R28, P0, P1, R5, UR6, R28 ;  /* 0x00000006051c7c10 */ /* 0x010fe2000f91e01c */
[----:B------:R-:W-:-:S03]  /*0140*/  IMAD R3, R32, 0x8, R7 ;  /* 0x0000000820037824 */ /* 0x000fc600078e0207 */
[----:B------:R-:W-:Y:S01]  /*0150*/  IADD3.X R30, R4, UR5, R29, P0, P1 ;  /* 0x00000005041e7c10 */ /* 0x000fe200087e241d */
[C---:B------:R-:W-:Y:S01]  /*0160*/  IMAD R9, R32.reuse, 0x8, R3 ;  /* 0x0000000820097824 */ /* 0x040fe200078e0203 */
[-C--:B------:R-:W-:Y:S02]  /*0170*/  LEA R4, P0, R7, R28.reuse, 0x1 ;  /* 0x0000001c07047211 */ /* 0x080fe400078008ff */
[----:B------:R-:W-:Y:S01]  /*0180*/  LEA R6, P1, R3, R28, 0x1 ;  /* 0x0000001c03067211 */ /* 0x000fe200078208ff */
[C---:B------:R-:W-:Y:S01]  /*0190*/  IMAD R11, R32.reuse, 0x8, R9 ;  /* 0x00000008200b7824 */ /* 0x040fe200078e0209 */
[----:B------:R-:W-:Y:S02]  /*01a0*/  LEA.HI.X.SX32 R5, R7, R30, 0x1, P0 ;  /* 0x0000001e07057211 */ /* 0x000fe400000f0eff */
[----:B------:R-:W-:Y:S02]  /*01b0*/  LEA R8, P0, R9, R28, 0x1 ;  /* 0x0000001c09087211 */ /* 0x000fe400078008ff */
[-C--:B------:R-:W-:Y:S01]  /*01c0*/  LEA.HI.X.SX32 R7, R3, R30.reuse, 0x1, P1 ;  /* 0x0000001e03077211 */ /* 0x080fe200008f0eff */
[C---:B------:R-:W-:Y:S01]  /*01d0*/  IMAD R3, R32.reuse, 0x8, R11 ;  /* 0x0000000820037824 */ /* 0x040fe200078e020b */
[----:B------:R-:W-:Y:S01]  /*01e0*/  LEA.HI.X.SX32 R9, R9, R30, 0x1, P0 ;  /* 0x0000001e09097211 */ /* 0x000fe200000f0eff */
[----:B------:R0:W2:Y:S01]  /*01f0*/  LDG.E.U16 R18, desc[UR10][R4.64] ;  /* 0x0000000a04127981 */ /* 0x0000a2000c1e1500 */
[----:B------:R-:W-:Y:S01]  /*0200*/  LEA R10, P0, R11, R28, 0x1 ;  /* 0x0000001c0b0a7211 */ /* 0x000fe200078008ff */
[----:B------:R-:W-:-:S02]  /*0210*/  IMAD R15, R32, 0x8, R3 ;  /* 0x00000008200f7824 */ /* 0x000fc400078e0203 */
[----:B------:R1:W3:Y:S01]  /*0220*/  LDG.E.U16 R19, desc[UR10][R6.64] ;  /* 0x0000000a06137981 */ /* 0x0002e2000c1e1500 */
[----:B------:R-:W-:Y:S02]  /*0230*/  LEA.HI.X.SX32 R11, R11, R30, 0x1, P0 ;  /* 0x0000001e0b0b7211 */ /* 0x000fe400000f0eff */
[C---:B------:R-:W-:Y:S01]  /*0240*/  LEA R12, P0, R3.reuse, R28, 0x1 ;  /* 0x0000001c030c7211 */ /* 0x040fe200078008ff */
[----:B------:R-:W4:Y:S03]  /*0250*/  LDG.E.U16 R20, desc[UR10][R8.64] ;  /* 0x0000000a08147981 */ /* 0x000f26000c1e1500 */
[----:B------:R-:W-:Y:S01]  /*0260*/  LEA.HI.X.SX32 R13, R3, R30, 0x1, P0 ;  /* 0x0000001e030d7211 */ /* 0x000fe200000f0eff */
[C---:B------:R-:W-:Y:S01]  /*0270*/  IMAD R3, R32.reuse, 0x8, R15 ;  /* 0x0000000820037824 */ /* 0x040fe200078e020f */
[-C--:B0-----:R-:W-:Y:S01]  /*0280*/  LEA R4, P0, R15, R28.reuse, 0x1 ;  /* 0x0000001c0f047211 */ /* 0x081fe200078008ff */
[----:B------:R0:W5:Y:S03]  /*0290*/  LDG.E.U16 R21, desc[UR10][R10.64] ;  /* 0x0000000a0a157981 */ /* 0x000166000c1e1500 */
[----:B------:R-:W-:Y:S01]  /*02a0*/  LEA R14, P1, R3, R28, 0x1 ;  /* 0x0000001c030e7211 */ /* 0x000fe200078208ff */
[----:B------:R0:W5:Y:S01]  /*02b0*/  LDG.E.U16 R22, desc[UR10][R12.64] ;  /* 0x0000000a0c167981 */ /* 0x000162000c1e1500 */
[----:B------:R-:W-:-:S02]  /*02c0*/  LEA R16, R32, R3, 0x3 ;  /* 0x0000000320107211 */ /* 0x000fc400078e18ff */
[-C--:B------:R-:W-:Y:S02]  /*02d0*/  LEA.HI.X.SX32 R5, R15, R30.reuse, 0x1, P0 ;  /* 0x0000001e0f057211 */ /* 0x080fe400000f0eff */
[----:B------:R-:W-:Y:S01]  /*02e0*/  LEA.HI.X.SX32 R15, R3, R30, 0x1, P1 ;  /* 0x0000001e030f7211 */ /* 0x000fe200008f0eff */
[----:B------:R-:W-:Y:S01]  /*02f0*/  IMAD R3, R32, 0x8, R16 ;  /* 0x0000000820037824 */ /* 0x000fe200078e0210 */
[C---:B-1----:R-:W-:Y:S01]  /*0300*/  LEA R6, P0, R16.reuse, R28, 0x1 ;  /* 0x0000001c10067211 */ /* 0x042fe200078008ff */
[----:B------:R1:W5:Y:S03]  /*0310*/  LDG.E.U16 R23, desc[UR10][R4.64] ;  /* 0x0000000a04177981 */ /* 0x000366000c1e1500 */
[----:B------:R-:W-:Y:S01]  /*0320*/  LEA.HI.X.SX32 R7, R16, R30, 0x1, P0 ;  /* 0x0000001e10077211 */ /* 0x000fe200000f0eff */
[C---:B0-----:R-:W-:Y:S01]  /*0330*/  IMAD R11, R32.reuse, 0x8, R3 ;  /* 0x00000008200b7824 */ /* 0x041fe200078e0203 */
[C---:B------:R-:W-:Y:S01]  /*0340*/  LEA R8, P0, R3.reuse, R28, 0x1 ;  /* 0x0000001c03087211 */ /* 0x040fe200078008ff */
[----:B------:R0:W5:Y:S03]  /*0350*/  LDG.E.U16 R24, desc[UR10][R14.64] ;  /* 0x0000000a0e187981 */ /* 0x000166000c1e1500 */
[----:B------:R-:W-:Y:S01]  /*0360*/  LEA.HI.X.SX32 R9, R3, R30, 0x1, P0 ;  /* 0x0000001e03097211 */ /* 0x000fe200000f0eff */
[C---:B------:R-:W-:Y:S01]  /*0370*/  IMAD R3, R32.reuse, 0x8, R11 ;  /* 0x0000000820037824 */ /* 0x040fe200078e020b */
[-C--:B------:R-:W-:Y:S01]  /*0380*/  LEA R10, P0, R11, R28.reuse, 0x1 ;  /* 0x0000001c0b0a7211 */ /* 0x080fe200078008ff */
[----:B------:R0:W5:Y:S02]  /*0390*/  LDG.E.U16 R25, desc[UR10][R6.64] ;  /* 0x0000000a06197981 */ /* 0x000164000c1e1500 */
[----:B------:R-:W-:Y:S01]  /*03a0*/  IMAD R16, R32, 0x8, R3 ;  /* 0x0000000820107824 */ /* 0x000fe200078e0203 */
[----:B------:R-:W-:Y:S01]  /*03b0*/  LEA R12, P1, R3, R28, 0x1 ;  /* 0x0000001c030c7211 */ /* 0x000fe200078208ff */
[----:B------:R0:W5:Y:S01]  /*03c0*/  LDG.E.U16 R26, desc[UR10][R8.64] ;  /* 0x0000000a081a7981 */ /* 0x000162000c1e1500 */
[----:B------:R-:W-:-:S02]  /*03d0*/  LEA.HI.X.SX32 R11, R11, R30, 0x1, P0 ;  /* 0x0000001e0b0b7211 */ /* 0x000fc400000f0eff */
[----:B------:R-:W-:Y:S01]  /*03e0*/  LEA.HI.X.SX32 R13, R3, R30, 0x1, P1 ;  /* 0x0000001e030d7211 */ /* 0x000fe200008f0eff */
[----:B------:R-:W-:Y:S01]  /*03f0*/  IMAD R3, R32, 0x8, R16 ;  /* 0x0000000820037824 */ /* 0x000fe200078e0210 */
[----:B-1----:R-:W-:Y:S01]  /*0400*/  LEA R4, P0, R16, R28, 0x1 ;  /* 0x0000001c10047211 */ /* 0x002fe200078008ff */
[----:B------:R1:W5:Y:S02]  /*0410*/  LDG.E.U16 R27, desc[UR10][R10.64] ;  /* 0x0000000a0a1b7981 */ /* 0x000364000c1e1500 */
[----:B0-----:R-:W-:Y:S01]  /*0420*/  IMAD R15, R32, 0x8, R3 ;  /* 0x00000008200f7824 */ /* 0x001fe200078e0203 */
[----:B------:R-:W-:Y:S01]  /*0430*/  LEA.HI.X.SX32 R5, R16, R30, 0x1, P0 ;  /* 0x0000001e10057211 */ /* 0x000fe200000f0eff */
[----:B------:R-:W5:Y:S01]  /*0440*/  LDG.E.U16 R12, desc[UR10][R12.64] ;  /* 0x0000000a0c0c7981 */ /* 0x000f62000c1e1500 */
[----:B------:R-:W-:Y:S01]  /*0450*/  LEA R6, P0, R3, R28, 0x1 ;  /* 0x0000001c03067211 */ /* 0x000fe200078008ff */
[----:B------:R-:W-:-:S03]  /*0460*/  IMAD R16, R32, 0x8, R15 ;  /* 0x0000000820107824 */ /* 0x000fc600078e020f */
[----:B------:R-:W-:Y:S01]  /*0470*/  LEA.HI.X.SX32 R7, R3, R30, 0x1, P0 ;  /* 0x0000001e03077211 */ /* 0x000fe200000f0eff */
[----:B------:R-:W5:Y:S01]  /*0480*/  LDG.E.U16 R5, desc[UR10][R4.64] ;  /* 0x0000000a04057981 */ /* 0x000f62000c1e1500 */
[C---:B------:R-:W-:Y:S02]  /*0490*/  LEA R8, P0, R15.reuse, R28, 0x1 ;  /* 0x0000001c0f087211 */ /* 0x040fe400078008ff */
[----:B------:R-:W-:Y:S01]  /*04a0*/  LEA R3, R32, R16, 0x3 ;  /* 0x0000001020037211 */ /* 0x000fe200078e18ff */
[----:B------:R0:W5:Y:S01]  /*04b0*/  LDG.E.U16 R6, desc[UR10][R6.64] ;  /* 0x0000000a06067981 */ /* 0x000162000c1e1500 */
[----:B------:R-:W-:Y:S02]  /*04c0*/  LEA.HI.X.SX32 R9, R15, R30, 0x1, P0 ;  /* 0x0000001e0f097211 */ /* 0x000fe400000f0eff */
[CC--:B------:R-:W-:Y:S02]  /*04d0*/  LEA R14, P1, R16.reuse, R28.reuse, 0x1 ;  /* 0x0000001c100e7211 */ /* 0x0c0fe400078208ff */
[----:B-1----:R-:W-:Y:S01]  /*04e0*/  LEA R10, P0, R3, R28, 0x1 ;  /* 0x0000001c030a7211 */ /* 0x002fe200078008ff */
[----:B------:R1:W5:Y:S01]  /*04f0*/  LDG.E.U16 R8, desc[UR10][R8.64] ;  /* 0x0000000a08087981 */ /* 0x000362000c1e1500 */
[----:B------:R-:W-:-:S02]  /*0500*/  LEA.HI.X.SX32 R15, R16, R30, 0x1, P1 ;  /* 0x0000001e100f7211 */ /* 0x000fc400008f0eff */
[----:B------:R-:W-:-:S03]  /*0510*/  LEA.HI.X.SX32 R11, R3, R30, 0x1, P0 ;  /* 0x0000001e030b7211 */ /* 0x000fc600000f0eff */
[----:B------:R1:W5:Y:S04]  /*0520*/  LDG.E.U16 R14, desc[UR10][R14.64] ;  /* 0x0000000a0e0e7981 */ /* 0x000368000c1e1500 */
[----:B------:R-:W5:Y:S01]  /*0530*/  LDG.E.U16 R10, desc[UR10][R10.64] ;  /* 0x0000000a0a0a7981 */ /* 0x000f62000c1e1500 */
[----:B------:R-:W1:Y:S01]  /*0540*/  S2UR UR8, SR_CgaCtaId ;  /* 0x00000000000879c3 */ /* 0x000e620000008800 */
[C---:B------:R-:W-:Y:S01]  /*0550*/  LOP3.LUT R3, R0.reuse, 0xc0, RZ, 0xc0, !PT ;  /* 0x000000c000037812 */ /* 0x040fe200078ec0ff */
[----:B------:R-:W-:Y:S01]  /*0560*/  UMOV UR4, 0x400 ;  /* 0x0000040000047882 */ /* 0x000fe20000000000 */
[----:B------:R-:W-:Y:S02]  /*0570*/  IMAD.SHL.U32 R16, R0, 0x2, RZ ;  /* 0x0000000200107824 */ /* 0x000fe400078e00ff */
[----:B------:R-:W-:-:S04]  /*0580*/  SHF.R.U32.HI R3, RZ, 0x2, R3 ;  /* 0x00000002ff037819 */ /* 0x000fc80000011603 */
[----:B0-----:R-:W-:Y:S01]  /*0590*/  LOP3.LUT R7, R3, 0x1fe, R16, 0x78, !PT ;  /* 0x000001fe03077812 */ /* 0x001fe200078e7810 */
[----:B-1----:R-:W-:Y:S01]  /*05a0*/  ULEA UR8, UR8, UR4, 0x18 ;  /* 0x0000000408087291 */ /* 0x002fe2000f8ec03f */
[----:B------:R-:W-:Y:S01]  /*05b0*/  IMAD.MOV.U32 R3, RZ, RZ, 0x3f800000 ;  /* 0x3f800000ff037424 */ /* 0x000fe200078e00ff */
[----:B------:R-:W-:Y:S01]  /*05c0*/  CS2R R88, SRZ ;  /* 0x0000000000587805 */ /* 0x000fe2000001ff00 */
[----:B------:R-:W-:Y:S01]  /*05d0*/  IMAD.MOV.U32 R162, RZ, RZ, -0x800000 ;  /* 0xff800000ffa27424 */ /* 0x000fe200078e00ff */
[----:B------:R-:W-:Y:S01]  /*05e0*/  CS2R R90, SRZ ;  /* 0x00000000005a7805 */ /* 0x000fe2000001ff00 */
[----:B------:R-:W-:Y:S01]  /*05f0*/  IMAD.MOV.U32 R141, RZ, RZ, -0x800000 ;  /* 0xff800000ff8d7424 */ /* 0x000fe200078e00ff */
[----:B------:R-:W-:Y:S01]  /*0600*/  CS2R R92, SRZ ;  /* 0x00000000005c7805 */ /* 0x000fe2000001ff00 */
[----:B------:R-:W-:Y:S01]  /*0610*/  IMAD.MOV.U32 R164, RZ, RZ, -0x800000 ;  /* 0xff800000ffa47424 */ /* 0x000fe200078e00ff */
[----:B------:R-:W-:Y:S01]  /*0620*/  CS2R R94, SRZ ;  /* 0x00000000005e7805 */ /* 0x000fe2000001ff00 */
[----:B------:R-:W-:Y:S01]  /*0630*/  IMAD.MOV.U32 R163, RZ, RZ, -0x800000 ;  /* 0xff800000ffa37424 */ /* 0x000fe200078e00ff */
[----:B------:R-:W-:Y:S01]  /*0640*/  CS2R R96, SRZ ;  /* 0x0000000000607805 */ /* 0x000fe2000001ff00 */
[----:B------:R-:W-:Y:S01]  /*0650*/  IMAD.MOV.U32 R4, RZ, RZ, 0x3f800000 ;  /* 0x3f800000ff047424 */ /* 0x000fe200078e00ff */
[----:B------:R-:W-:-:S02]  /*0660*/  CS2R R98, SRZ ;  /* 0x0000000000627805 */ /* 0x000fc4000001ff00 */
[----:B------:R-:W-:Y:S02]  /*0670*/  CS2R R100, SRZ ;  /* 0x0000000000647805 */ /* 0x000fe4000001ff00 */
[----:B------:R-:W-:Y:S02]  /*0680*/  CS2R R102, SRZ ;  /* 0x0000000000667805 */ /* 0x000fe4000001ff00 */
[C---:B------:R-:W-:Y:S02]  /*0690*/  LOP3.LUT R9, R0.reuse, 0x3, RZ, 0xc0, !PT ;  /* 0x0000000300097812 */ /* 0x040fe400078ec0ff */
[C---:B------:R-:W-:Y:S02]  /*06a0*/  LOP3.LUT R13, R0.reuse, 0xe0, RZ, 0xc0, !PT ;  /* 0x000000e0000d7812 */ /* 0x040fe400078ec0ff */
[----:B------:R-:W-:Y:S01]  /*06b0*/  LOP3.LUT R15, R0, 0x3f, RZ, 0xc0, !PT ;  /* 0x0000003f000f7812 */ /* 0x000fe200078ec0ff */
[----:B--2---:R-:W-:Y:S04]  /*06c0*/  STS.U16 [R7+UR8+0x4000], R18 ;  /* 0x0040001207007988 */ /* 0x004fe80008000408 */
[----:B---3--:R-:W-:Y:S04]  /*06d0*/  STS.U16 [R7+UR8+0x4200], R19 ;  /* 0x0042001307007988 */ /* 0x008fe80008000408 */
[----:B----4-:R-:W-:Y:S04]  /*06e0*/  STS.U16 [R7+UR8+0x4400], R20 ;  /* 0x0044001407007988 */ /* 0x010fe80008000408 */
[----:B-----5:R-:W-:Y:S04]  /*06f0*/  STS.U16 [R7+UR8+0x4600], R21 ;  /* 0x0046001507007988 */ /* 0x020fe80008000408 */
[----:B------:R-:W-:Y:S04]  /*0700*/  STS.U16 [R7+UR8+0x4800], R22 ;  /* 0x0048001607007988 */ /* 0x000fe80008000408 */
        /* <DEDUP_REMOVED lines=10> */
[----:B------:R0:W-:Y:S02]  /*07b0*/  STS.U16 [R7+UR8+0x5e00], R10 ;  /* 0x005e000a07007988 */ /* 0x0001e40008000408 */
[----:B0-----:R-:W-:-:S05]  /*07c0*/  VIADD R7, R17, 0x20 ;  /* 0x0000002011077836 */ /* 0x001fca0000000000 */
[----:B------:R-:W-:Y:S01]  /*07d0*/  ISETP.GE.AND P0, PT, R7, 0x1, PT ;  /* 0x000000010700780c */ /* 0x000fe20003f06270 */
[----:B------:R-:W-:Y:S01]  /*07e0*/  IMAD.MOV.U32 R6, RZ, RZ, 0x3f800000 ;  /* 0x3f800000ff067424 */ /* 0x000fe200078e00ff */
[----:B------:R-:W-:Y:S02]  /*07f0*/  MOV R5, 0x3f800000 ;  /* 0x3f80000000057802 */ /* 0x000fe40000000f00 */
[----:B------:R-:W-:-:S09]  /*0800*/  LOP3.LUT R8, R0, 0xff, RZ, 0xc0, !PT ;  /* 0x000000ff00087812 */ /* 0x000fd200078ec0ff */
[----:B------:R-:W-:Y:S05]  /*0810*/  @!P0 BRA `(.L_x_0) ;  /* 0x0000003000248947 */ /* 0x000fea0003800000 */
[----:B------:R-:W0:Y:S01]  /*0820*/  LDC.64 R66, c[0x0][0x250] ;  /* 0x00009400ff427b82 */ /* 0x000e220000000a00 */
[--C-:B------:R-:W-:Y:S01]  /*0830*/  SHF.R.U32.HI R4, RZ, 0x7, R0.reuse ;  /* 0x00000007ff047819 */ /* 0x100fe20000011600 */
[C---:B------:R-:W-:Y:S01]  /*0840*/  IMAD.SHL.U32 R3, R0.reuse, 0x8, RZ ;  /* 0x0000000800037824 */ /* 0x040fe200078e00ff */
[----:B------:R-:W-:Y:S01]  /*0850*/  SHF.R.U32.HI R12, RZ, 0x2, R0 ;  /* 0x00000002ff0c7819 */ /* 0x000fe20000011600 */
[----:B------:R-:W-:Y:S01]  /*0860*/  IMAD.SHL.U32 R6, R0, 0x80, RZ ;  /* 0x0000008000067824 */ /* 0x000fe200078e00ff */
[----:B------:R-:W-:Y:S01]  /*0870*/  SGXT.U32 R4, R4, 0x1 ;  /* 0x000000010404781a */ /* 0x000fe20000000000 */
[----:B------:R-:W-:Y:S01]  /*0880*/  ULDC UR6, c[0x0][0x258] ;  /* 0x0000960000067ab9 */ /* 0x000fe20000000800 */
[----:B------:R-:W-:Y:S01]  /*0890*/  SGXT.U32 R12, R12, 0x3 ;  /* 0x000000030c0c781a */ /* 0x000fe20000000000 */
[----:B------:R-:W1:Y:S01]  /*08a0*/  LDC R76, c[0x0][0x268] ;  /* 0x00009a00ff4c7b82 */ /* 0x000e620000000800 */
[----:B------:R-:W-:Y:S01]  /*08b0*/  ISETP.NE.U32.AND P0, PT, R9, RZ, PT ;  /* 0x000000ff0900720c */ /* 0x000fe20003f05070 */
[----:B------:R-:W-:Y:S01]  /*08c0*/  ULDC.64 UR4, c[0x0][0x260] ;  /* 0x0000980000047ab9 */ /* 0x000fe20000000a00 */
[----:B------:R-:W-:Y:S01]  /*08d0*/  LOP3.LUT R3, R3, 0x30, RZ, 0xc0, !PT ;  /* 0x0000003003037812 */ /* 0x000fe200078ec0ff */
[----:B------:R-:W-:Y:S01]  /*08e0*/  UIMAD UR4, UR9, UR4, URZ ;  /* 0x00000004090472a4 */ /* 0x000fe2000f8e023f */
[----:B------:R-:W-:Y:S01]  /*08f0*/  LOP3.LUT R9, R12, R17, RZ, 0xfc, !PT ;  /* 0x000000110c097212 */ /* 0x000fe200078efcff */
[----:B------:R-:W-:Y:S01]  /*0900*/  IMAD R15, R15, UR5, RZ ;  /* 0x000000050f0f7c24 */ /* 0x000fe2000f8e02ff */
[C-C-:B------:R-:W-:Y:S01]  /*0910*/  LOP3.LUT R10, R17.reuse, 0x8, R12.reuse, 0xfe, !PT ;  /* 0x00000008110a7812 */ /* 0x140fe200078efe0c */
[----:B------:R-:W2:Y:S01]  /*0920*/  LDC.64 R80, c[0x0][0x220] ;  /* 0x00008800ff507b82 */ /* 0x000ea20000000a00 */
[--C-:B------:R-:W-:Y:S01]  /*0930*/  LOP3.LUT R11, R17, 0x10, R12.reuse, 0xfe, !PT ;  /* 0x00000010110b7812 */ /* 0x100fe200078efe0c */
[----:B------:R-:W-:Y:S01]  /*0940*/  IMAD.HI R74, R15, 0x2, RZ ;  /* 0x000000020f4a7827 */ /* 0x000fe200078e02ff */
[----:B------:R-:W-:-:S02]  /*0950*/  LOP3.LUT R12, R17, 0x18, R12, 0xfe, !PT ;  /* 0x00000018110c7812 */ /* 0x000fc400078efe0c */
[----:B------:R-:W-:Y:S02]  /*0960*/  CS2R R88, SRZ ;  /* 0x0000000000587805 */ /* 0x000fe4000001ff00 */
[----:B------:R-:W-:Y:S01]  /*0970*/  CS2R R90, SRZ ;  /* 0x00000000005a7805 */ /* 0x000fe2000001ff00 */
[----:B------:R-:W-:Y:S01]  /*0980*/  IMAD.MOV.U32 R138, RZ, RZ, -0x800000 ;  /* 0xff800000ff8a7424 */ /* 0x000fe200078e00ff */
[----:B------:R-:W-:Y:S01]  /*0990*/  CS2R R92, SRZ ;  /* 0x00000000005c7805 */ /* 0x000fe2000001ff00 */
[----:B0-----:R-:W-:Y:S01]  /*09a0*/  IMAD R18, R4, R67, RZ ;  /* 0x0000004304127224 */ /* 0x001fe200078e02ff */
[----:B------:R-:W-:Y:S01]  /*09b0*/  LOP3.LUT R4, R0, 0x7, RZ, 0xc0, !PT ;  /* 0x0000000700047812 */ /* 0x000fe200078ec0ff */
[----:B------:R-:W-:Y:S01]  /*09c0*/  IMAD.MOV.U32 R139, RZ, RZ, -0x800000 ;  /* 0xff800000ff8b7424 */ /* 0x000fe200078e00ff */
[----:B------:R-:W-:Y:S01]  /*09d0*/  CS2R R94, SRZ ;  /* 0x00000000005e7805 */ /* 0x000fe2000001ff00 */
[C---:B------:R-:W-:Y:S01]  /*09e0*/  IMAD R20, R67.reuse, 0x2, R18 ;  /* 0x0000000243147824 */ /* 0x040fe200078e0212 */
[----:B------:R-:W-:Y:S01]  /*09f0*/  CS2R R96, SRZ ;  /* 0x0000000000607805 */ /* 0x000fe2000001ff00 */
[C---:B------:R-:W-:Y:S01]  /*0a00*/  IMAD.SHL.U32 R5, R4.reuse, 0x10, RZ ;  /* 0x0000001004057824 */ /* 0x040fe200078e00ff */
[----:B------:R-:W-:Y:S01]  /*0a10*/  CS2R R98, SRZ ;  /* 0x0000000000627805 */ /* 0x000fe2000001ff00 */
[----:B------:R-:W-:Y:S01]  /*0a20*/  IMAD R22, R67, 0x2, R20 ;  /* 0x0000000243167824 */ /* 0x000fe200078e0214 */
[----:B------:R-:W-:Y:S01]  /*0a30*/  CS2R R100, SRZ ;  /* 0x0000000000647805 */ /* 0x000fe2000001ff00 */
[C---:B------:R-:W-:Y:S01]  /*0a40*/  IMAD R14, R4.reuse, 0x4, R13 ;  /* 0x00000004040e7824 */ /* 0x040fe200078e020d */
[----:B------:R-:W-:Y:S01]  /*0a50*/  LOP3.LUT R17, R5, 0x780, R6, 0xf8, !PT ;  /* 0x0000078005117812 */ /* 0x000fe200078ef806 */
[----:B------:R-:W-:Y:S01]  /*0a60*/  IMAD R24, R67, 0x2, R22 ;  /* 0x0000000243187824 */ /* 0x000fe200078e0216 */
[----:B------:R-:W-:Y:S01]  /*0a70*/  CS2R R102, SRZ ;  /* 0x0000000000667805 */ /* 0x000fe2000001ff00 */
[----:B------:R-:W-:Y:S01]  /*0a80*/  IMAD R13, R13, 0x40, R5 ;  /* 0x000000400d0d7824 */ /* 0x000fe200078e0205 */
[----:B------:R-:W-:Y:S01]  /*0a90*/  LOP3.LUT R5, R5, 0x30, R16, 0x78, !PT ;  /* 0x0000003005057812 */ /* 0x000fe200078e7810 */
[----:B------:R-:W-:Y:S01]  /*0aa0*/  IMAD R26, R67, 0x2, R24 ;  /* 0x00000002431a7824 */ /* 0x000fe200078e0218 */
[----:B------:R-:W-:Y:S01]  /*0ab0*/  LOP3.LUT R17, R17, 0x10, R0, 0x78, !PT ;  /* 0x0000001011117812 */ /* 0x000fe200078e7800 */
[----:B------:R-:W-:Y:S01]  /*0ac0*/  IMAD R3, R4, 0x40, R3 ;  /* 0x0000004004037824 */ /* 0x000fe200078e0203 */
[----:B------:R-:W-:Y:S01]  /*0ad0*/  LOP3.LUT R19, R13, 0x30, R16, 0x78, !PT ;  /* 0x000000300d137812 */ /* 0x000fe200078e7810 */
[----:B------:R-:W-:Y:S01]  /*0ae0*/  IMAD R28, R67, 0x2, R26 ;  /* 0x00000002431c7824 */ /* 0x000fe200078e021a */
[----:B------:R-:W-:Y:S01]  /*0af0*/  LOP3.LUT R17, R17, 0x60, RZ, 0x3c, !PT ;  /* 0x0000006011117812 */ /* 0x000fe200078e3cff */
[----:B------:R-:W-:Y:S01]  /*0b00*/  IMAD.U32 R13, R14, 0x20, R5 ;  /* 0x000000200e0d7824 */ /* 0x000fe200078e0005 */
[----:B------:R-:W-:Y:S01]  /*0b10*/  LOP3.LUT R3, R3, 0x10, R16, 0x78, !PT ;  /* 0x0000001003037812 */ /* 0x000fe200078e7810 */
[----:B------:R-:W-:Y:S01]  /*0b20*/  IMAD R19, R4, 0x100, R19 ;  /* 0x0000010004137824 */ /* 0x000fe200078e0213 */
[C---:B------:R-:W-:Y:S01]  /*0b30*/  LEA R30, R67.reuse, R28, 0x1 ;  /* 0x0000001c431e7211 */ /* 0x040fe200078e08ff */
[----:B------:R-:W-:Y:S01]  /*0b40*/  IMAD.MOV.U32 R140, RZ, RZ, -0x800000 ;  /* 0xff800000ff8c7424 */ /* 0x000fe200078e00ff */
[----:B------:R-:W-:Y:S01]  /*0b50*/  LOP3.LUT R14, R0, 0x10, RZ, 0xc0, !PT ;  /* 0x00000010000e7812 */ /* 0x000fe200078ec0ff */
[----:B------:R-:W-:Y:S01]  /*0b60*/  ULDC UR12, c[0x0][0x238] ;  /* 0x00008e00000c7ab9 */ /* 0x000fe20000000800 */
[----:B------:R-:W-:Y:S01]  /*0b70*/  SHF.R.U32.HI R4, RZ, 0x6, R0 ;  /* 0x00000006ff047819 */ /* 0x000fe20000011600 */
[----:B------:R-:W-:Y:S01]  /*0b80*/  IMAD R32, R67, 0x2, R30 ;  /* 0x0000000243207824 */ /* 0x000fe200078e021e */
[----:B------:R-:W-:-:S02]  /*0b90*/  LEA R14, R14, R3, 0x5 ;  /* 0x000000030e0e7211 */ /* 0x000fc400078e28ff */
[----:B------:R-:W-:Y:S01]  /*0ba0*/  LOP3.LUT R3, R0, 0x7f, RZ, 0xc0, !PT ;  /* 0x0000007f00037812 */ /* 0x000fe200078ec0ff */
[----:B------:R-:W-:Y:S01]  /*0bb0*/  IMAD R34, R67, 0x2, R32 ;  /* 0x0000000243227824 */ /* 0x000fe200078e0220 */
[----:B------:R-:W-:Y:S02]  /*0bc0*/  SGXT.U32 R4, R4, 0x2 ;  /* 0x000000020404781a */ /* 0x000fe40000000000 */
[----:B------:R-:W-:Y:S01]  /*0bd0*/  LOP3.LUT R19, R19, 0x40, RZ, 0x3c, !PT ;  /* 0x0000004013137812 */ /* 0x000fe200078e3cff */
[----:B------:R-:W-:Y:S02]  /*0be0*/  IMAD R36, R67, 0x2, R34 ;  /* 0x0000000243247824 */ /* 0x000fe400078e0222 */
[----:B------:R-:W-:Y:S01]  /*0bf0*/  IMAD R6, R3, UR6, RZ ;  /* 0x0000000603067c24 */ /* 0x000fe2000f8e02ff */
[----:B------:R-:W-:Y:S01]  /*0c00*/  ULDC.64 UR6, c[0x0][0x218] ;  /* 0x0000860000067ab9 */ /* 0x000fe20000000a00 */
[----:B------:R-:W-:Y:S02]  /*0c10*/  IMAD R38, R67, 0x2, R36 ;  /* 0x0000000243267824 */ /* 0x000fe400078e0224 */
[----:B------:R-:W-:-:S02]  /*0c20*/  IMAD R3, R66, UR9, RZ ;  /* 0x0000000942037c24 */ /* 0x000fc4000f8e02ff */
[C---:B------:R-:W-:Y:S02]  /*0c30*/  IMAD R40, R67.reuse, 0x2, R38 ;  /* 0x0000000243287824 */ /* 0x040fe400078e0226 */
[C---:B------:R-:W-:Y:S02]  /*0c40*/  IMAD.SHL.U32 R16, R6.reuse, 0x2, RZ ;  /* 0x0000000206107824 */ /* 0x040fe400078e00ff */
[----:B------:R-:W-:Y:S02]  /*0c50*/  IMAD R42, R67, 0x2, R40 ;  /* 0x00000002432a7824 */ /* 0x000fe400078e0228 */
[----:B------:R-:W-:Y:S02]  /*0c60*/  IMAD.SHL.U32 R5, R3, 0x2, RZ ;  /* 0x0000000203057824 */ /* 0x000fe400078e00ff */
[C---:B------:R-:W-:Y:S02]  /*0c70*/  IMAD R44, R67.reuse, 0x2, R42 ;  /* 0x00000002432c7824 */ /* 0x040fe400078e022a */
[----:B------:R-:W-:Y:S01]  /*0c80*/  IMAD.HI R6, R6, 0x2, RZ ;  /* 0x0000000206067827 */ /* 0x000fe200078e02ff */
[----:B------:R-:W-:Y:S01]  /*0c90*/  IADD3 R149, P1, P2, R16, UR6, R5 ;  /* 0x0000000610957c10 */ /* 0x000fe2000fa3e005 */
[----:B------:R-:W-:Y:S01]  /*0ca0*/  USHF.L.U32 UR6, UR4, 0x1, URZ ;  /* 0x0000000104067899 */ /* 0x000fe2000800063f */
[----:B------:R-:W-:Y:S01]  /*0cb0*/  LEA R46, R67, R44, 0x1 ;  /* 0x0000002c432e7211 */ /* 0x000fe200078e08ff */
[----:B------:R-:W-:Y:S01]  /*0cc0*/  IMAD.HI R3, R3, 0x2, RZ ;  /* 0x0000000203037827 */ /* 0x000fe200078e02ff */
[----:B------:R-:W-:Y:S01]  /*0cd0*/  UIMAD.WIDE UR4, UR4, 0x2, URZ ;  /* 0x00000002040478a5 */ /* 0x000fe2000f8e023f */
[----:B------:R-:W-:-:S02]  /*0ce0*/  LEA R206, P3, R20, R149, 0x1 ;  /* 0x0000009514ce7211 */ /* 0x000fc400078608ff */
[C---:B------:R-:W-:Y:S01]  /*0cf0*/  IMAD R48, R67.reuse, 0x2, R46 ;  /* 0x0000000243307824 */ /* 0x040fe200078e022e */
[----:B------:R-:W-:Y:S01]  /*0d00*/  IADD3.X R49, R6, UR7, R3, P1, P2 ;  /* 0x0000000706317c10 */ /* 0x000fe20008fe4403 */
[----:B-1----:R-:W-:Y:S01]  /*0d10*/  IMAD R5, R4, R76, RZ ;  /* 0x0000004c04057224 */ /* 0x002fe200078e02ff */
[----:B------:R-:W-:Y:S01]  /*0d20*/  LEA R204, P4, R22, R149, 0x1 ;  /* 0x0000009516cc7211 */ /* 0x000fe200078808ff */
[----:B------:R-:W-:Y:S01]  /*0d30*/  IMAD R50, R67, 0x2, R48 ;  /* 0x0000000243327824 */ /* 0x000fe200078e0230 */
[-C--:B------:R-:W-:Y:S01]  /*0d40*/  LEA.HI.X.SX32 R207, R20, R49.reuse, 0x1, P3 ;  /* 0x0000003114cf7211 */ /* 0x080fe200018f0eff */
[----:B------:R-:W-:Y:S01]  /*0d50*/  IMAD.SHL.U32 R3, R15, 0x2, RZ ;  /* 0x000000020f037824 */ /* 0x000fe200078e00ff */
[----:B------:R-:W-:Y:S01]  /*0d60*/  LEA.HI.X.SX32 R205, R22, R49, 0x1, P4 ;  /* 0x0000003116cd7211 */ /* 0x000fe200020f0eff */
[----:B------:R-:W-:Y:S01]  /*0d70*/  IMAD R52, R67, 0x2, R50 ;  /* 0x0000000243347824 */ /* 0x000fe200078e0232 */
[----:B------:R-:W-:Y:S01]  /*0d80*/  LEA R200, P3, R26, R149, 0x1 ;  /* 0x000000951ac87211 */ /* 0x000fe200078608ff */
[C---:B------:R-:W-:Y:S01]  /*0d90*/  IMAD R21, R76.reuse, 0x4, R5 ;  /* 0x000000044c157824 */ /* 0x040fe200078e0205 */
[----:B--2---:R-:W-:Y:S01]  /*0da0*/  IADD3 R80, P1, P2, R3, UR6, R80 ;  /* 0x0000000603507c10 */ /* 0x004fe2000fa3e050 */
[----:B------:R-:W-:Y:S01]  /*0db0*/  UMOV UR4, URZ ;  /* 0x0000003f00047c82 */ /* 0x000fe20008000000 */
[----:B------:R-:W-:Y:S01]  /*0dc0*/  LEA R54, R67, R52, 0x1 ;  /* 0x0000003443367211 */ /* 0x000fe200078e08ff */
[----:B------:R-:W-:Y:S01]  /*0dd0*/  IMAD R33, R76, 0x4, R21 ;  /* 0x000000044c217824 */ /* 0x000fe200078e0215 */
[----:B------:R-:W-:-:S02]  /*0de0*/  IADD3.X R84, R74, UR5, R81, P1, P2 ;  /* 0x000000054a547c10 */ /* 0x000fc40008fe4451 */
[-C--:B------:R-:W-:Y:S01]  /*0df0*/  LEA R208, P2, R18, R149.reuse, 0x1 ;  /* 0x0000009512d07211 */ /* 0x080fe200078408ff */
[C---:B------:R-:W-:Y:S01]  /*0e00*/  IMAD R56, R67.reuse, 0x2, R54 ;  /* 0x0000000243387824 */ /* 0x040fe200078e0236 */
[----:B------:R-:W-:Y:S01]  /*0e10*/  LEA R198, P4, R28, R149, 0x1 ;  /* 0x000000951cc67211 */ /* 0x000fe200078808ff */
[----:B------:R-:W-:Y:S01]  /*0e20*/  IMAD R15, R76, 0x4, R33 ;  /* 0x000000044c0f7824 */ /* 0x000fe200078e0221 */
[----:B------:R-:W-:Y:S01]  /*0e30*/  LEA.HI.X.SX32 R209, R18, R49, 0x1, P2 ;  /* 0x0000003112d17211 */ /* 0x000fe200010f0eff */
[C---:B------:R-:W-:Y:S01]  /*0e40*/  IMAD R58, R67.reuse, 0x2, R56 ;  /* 0x00000002433a7824 */ /* 0x040fe200078e0238 */
[----:B------:R-:W-:Y:S01]  /*0e50*/  LEA R202, P2, R24, R149, 0x1 ;  /* 0x0000009518ca7211 */ /* 0x000fe200078408ff */
[----:B------:R-:W-:Y:S01]  /*0e60*/  IMAD R35, R76, 0x4, R15 ;  /* 0x000000044c237824 */ /* 0x000fe200078e020f */
[-C--:B------:R-:W-:Y:S01]  /*0e70*/  LEA.HI.X.SX32 R201, R26, R49.reuse, 0x1, P3 ;  /* 0x000000311ac97211 */ /* 0x080fe200018f0eff */
[C---:B------:R-:W-:Y:S01]  /*0e80*/  IMAD R60, R67.reuse, 0x2, R58 ;  /* 0x00000002433c7824 */ /* 0x040fe200078e023a */
[-C--:B------:R-:W-:Y:S01]  /*0e90*/  LEA.HI.X.SX32 R203, R24, R49.reuse, 0x1, P2 ;  /* 0x0000003118cb7211 */ /* 0x080fe200010f0eff */
[----:B------:R-:W-:Y:S01]  /*0ea0*/  IMAD R37, R76, 0x4, R35 ;  /* 0x000000044c257824 */ /* 0x000fe200078e0223 */
[----:B------:R-:W-:Y:S01]  /*0eb0*/  LEA.HI.X.SX32 R199, R28, R49, 0x1, P4 ;  /* 0x000000311cc77211 */ /* 0x000fe200020f0eff */
[C---:B------:R-:W-:Y:S01]  /*0ec0*/  IMAD R62, R67.reuse, 0x2, R60 ;  /* 0x00000002433e7824 */ /* 0x040fe200078e023c */
[-C--:B------:R-:W-:Y:S01]  /*0ed0*/  LEA R196, P2, R30, R149.reuse, 0x1 ;  /* 0x000000951ec47211 */ /* 0x080fe200078408ff */
[----:B------:R-:W-:Y:S01]  /*0ee0*/  IMAD R18, R76, 0x4, R37 ;  /* 0x000000044c127824 */ /* 0x000fe200078e0225 */
[-C--:B------:R-:W-:Y:S01]  /*0ef0*/  LEA R194, P3, R32, R149.reuse, 0x1 ;  /* 0x0000009520c27211 */ /* 0x080fe200078608ff */
        /* <DEDUP_REMOVED lines=12> */
[----:B------:R-:W-:Y:S01]  /*0fc0*/  IMAD R70, R67, 0x2, R68 ;  /* 0x0000000243467824 */ /* 0x000fe200078e0244 */
[-C--:B------:R-:W-:Y:S01]  /*0fd0*/  LEA R186, P4, R40, R149.reuse, 0x1 ;  /* 0x0000009528ba7211 */ /* 0x080fe200078808ff */
[----:B------:R-:W-:Y:S01]  /*0fe0*/  IMAD R43, R76, 0x4, R41 ;  /* 0x000000044c2b7824 */ /* 0x000fe200078e0229 */
[----:B------:R-:W-:-:S02]  /*0ff0*/  LEA R22, P5, R48, R149, 0x1 ;  /* 0x0000009530167211 */ /* 0x000fc400078a08ff */
[C---:B------:R-:W-:Y:S02]  /*1000*/  LEA R4, R67.reuse, R70, 0x1 ;  /* 0x0000004643047211 */ /* 0x040fe400078e08ff */
[-C--:B------:R-:W-:Y:S02]  /*1010*/  LEA.HI.X.SX32 R191, R36, R49.reuse, 0x1, P2 ;  /* 0x0000003124bf7211 */ /* 0x080fe400010f0eff */
[-C--:B------:R-:W-:Y:S01]  /*1020*/  LEA.HI.X.SX32 R189, R38, R49.reuse, 0x1, P3 ;  /* 0x0000003126bd7211 */ /* 0x080fe200018f0eff */
[C---:B------:R-:W-:Y:S01]  /*1030*/  IMAD R6, R67.reuse, 0x2, R4 ;  /* 0x0000000243067824 */ /* 0x040fe200078e0204 */
[----:B------:R-:W-:Y:S02]  /*1040*/  LEA.HI.X.SX32 R187, R40, R49, 0x1, P4 ;  /* 0x0000003128bb7211 */ /* 0x000fe400020f0eff */
[-C--:B------:R-:W-:Y:S01]  /*1050*/  LEA R184, P2, R42, R149.reuse, 0x1 ;  /* 0x000000952ab87211 */ /* 0x080fe200078408ff */
[----:B------:R-:W-:Y:S01]  /*1060*/  IMAD R16, R67, 0x2, R6 ;  /* 0x0000000243107824 */ /* 0x000fe200078e0206 */
[----:B------:R-:W-:-:S02]  /*1070*/  LEA R182, P3, R44, R149, 0x1 ;  /* 0x000000952cb67211 */ /* 0x000fc400078608ff */
[----:B------:R-:W-:Y:S01]  /*1080*/  LEA R180, P4, R46, R149, 0x1 ;  /* 0x000000952eb47211 */ /* 0x000fe200078808ff */
[----:B------:R-:W-:Y:S01]  /*1090*/  IMAD R72, R67, 0x2, R16 ;  /* 0x0000000243487824 */ /* 0x000fe200078e0210 */
[----:B------:R-:W-:Y:S02]  /*10a0*/  LEA.HI.X.SX32 R23, R48, R49, 0x1, P5 ;  /* 0x0000003130177211 */ /* 0x000fe400028f0eff */
[----:B------:R-:W-:Y:S02]  /*10b0*/  LEA R30, P5, R56, R149, 0x1 ;  /* 0x00000095381e7211 */ /* 0x000fe400078a08ff */
[-C--:B------:R-:W-:Y:S02]  /*10c0*/  LEA.HI.X.SX32 R185, R42, R49.reuse, 0x1, P2 ;  /* 0x000000312ab97211 */ /* 0x080fe400010f0eff */
[-C--:B------:R-:W-:Y:S02]  /*10d0*/  LEA.HI.X.SX32 R183, R44, R49.reuse, 0x1, P3 ;  /* 0x000000312cb77211 */ /* 0x080fe400018f0eff */
[----:B------:R-:W-:-:S02]  /*10e0*/  LEA.HI.X.SX32 R181, R46, R49, 0x1, P4 ;  /* 0x000000312eb57211 */ /* 0x000fc400020f0eff */
[-C--:B------:R-:W-:Y:S02]  /*10f0*/  LEA R24, P2, R50, R149.reuse, 0x1 ;  /* 0x0000009532187211 */ /* 0x080fe400078408ff */
[-C--:B------:R-:W-:Y:S02]  /*1100*/  LEA R26, P3, R52, R149.reuse, 0x1 ;  /* 0x00000095341a7211 */ /* 0x080fe400078608ff */
[----:B------:R-:W-:Y:S02]  /*1110*/  LEA R28, P4, R54, R149, 0x1 ;  /* 0x00000095361c7211 */ /* 0x000fe400078808ff */
[----:B------:R-:W-:Y:S02]  /*1120*/  LEA.HI.X.SX32 R31, R56, R49, 0x1, P5 ;  /* 0x00000031381f7211 */ /* 0x000fe400028f0eff */
[----:B------:R-:W-:Y:S02]  /*1130*/  LEA R172, P5, R64, R149, 0x1 ;  /* 0x0000009540ac7211 */ /* 0x000fe400078a08ff */
[----:B------:R-:W-:-:S02]  /*1140*/  LEA.HI.X.SX32 R25, R50, R49, 0x1, P2 ;  /* 0x0000003132197211 */ /* 0x000fc400010f0eff */
[-C--:B------:R-:W-:Y:S02]  /*1150*/  LEA.HI.X.SX32 R27, R52, R49.reuse, 0x1, P3 ;  /* 0x00000031341b7211 */ /* 0x080fe400018f0eff */
[----:B------:R-:W-:Y:S02]  /*1160*/  LEA.HI.X.SX32 R29, R54, R49, 0x1, P4 ;  /* 0x00000031361d7211 */ /* 0x000fe400020f0eff */
[-C--:B------:R-:W-:Y:S02]  /*1170*/  LEA R178, P2, R58, R149.reuse, 0x1 ;  /* 0x000000953ab27211 */ /* 0x080fe400078408ff */
[-C--:B------:R-:W-:Y:S02]  /*1180*/  LEA R176, P3, R60, R149.reuse, 0x1 ;  /* 0x000000953cb07211 */ /* 0x080fe400078608ff */
[----:B------:R-:W-:Y:S02]  /*1190*/  LEA R174, P4, R62, R149, 0x1 ;  /* 0x000000953eae7211 */ /* 0x000fe400078808ff */
[----:B------:R-:W-:-:S02]  /*11a0*/  LEA.HI.X.SX32 R173, R64, R49, 0x1, P5 ;  /* 0x0000003140ad7211 */ /* 0x000fc400028f0eff */
[----:B------:R-:W-:Y:S02]  /*11b0*/  LEA R156, P5, R4, R149, 0x1 ;  /* 0x00000095049c7211 */ /* 0x000fe400078a08ff */
[----:B------:R-:W-:Y:S02]  /*11c0*/  LEA R3, R67, R72, 0x1 ;  /* 0x0000004843037211 */ /* 0x000fe400078e08ff */
[----:B------:R-:W-:Y:S02]  /*11d0*/  LEA R45, R76, R43, 0x2 ;  /* 0x0000002b4c2d7211 */ /* 0x000fe400078e10ff */
[-C--:B------:R-:W-:Y:S02]  /*11e0*/  LEA.HI.X.SX32 R179, R58, R49.reuse, 0x1, P2 ;  /* 0x000000313ab37211 */ /* 0x080fe400010f0eff */
[-C--:B------:R-:W-:Y:S01]  /*11f0*/  LEA.HI.X.SX32 R177, R60, R49.reuse, 0x1, P3 ;  /* 0x000000313cb17211 */ /* 0x080fe200018f0eff */
[----:B------:R-:W-:Y:S01]  /*1200*/  IMAD R47, R76, 0x4, R45 ;  /* 0x000000044c2f7824 */ /* 0x000fe200078e022d */
        /* <DEDUP_REMOVED lines=12> */
[----:B------:R-:W-:Y:S01]  /*12d0*/  LEA.HI.X.SX32 R149, R3, R49, 0x1, P5 ;  /* 0x0000003103957211 */ /* 0x000fe200028f0eff */
[----:B------:R-:W-:Y:S01]  /*12e0*/  IMAD R3, R76, 0x4, R47 ;  /* 0x000000044c037824 */ /* 0x000fe200078e022f */
[----:B------:R-:W-:-:S02]  /*12f0*/  LEA R146, P1, R5, R80, 0x1 ;  /* 0x0000005005927211 */ /* 0x000fc400078208ff */
[-C--:B------:R-:W-:Y:S01]  /*1300*/  LEA.HI.X.SX32 R153, R16, R49.reuse, 0x1, P3 ;  /* 0x0000003110997211 */ /* 0x080fe200018f0eff */
[----:B------:R-:W-:Y:S01]  /*1310*/  IMAD R4, R76, 0x4, R3 ;  /* 0x000000044c047824 */ /* 0x000fe200078e0203 */
[----:B------:R-:W-:Y:S02]  /*1320*/  LEA.HI.X.SX32 R147, R5, R84, 0x1, P1 ;  /* 0x0000005405937211 */ /* 0x000fe400008f0eff */
[----:B------:R-:W-:Y:S01]  /*1330*/  LEA.HI.X.SX32 R155, R6, R49, 0x1, P2 ;  /* 0x00000031069b7211 */ /* 0x000fe200010f0eff */
[C---:B------:R-:W-:Y:S01]  /*1340*/  IMAD R5, R76.reuse, 0x4, R4 ;  /* 0x000000044c057824 */ /* 0x040fe200078e0204 */
[-C--:B------:R-:W-:Y:S02]  /*1350*/  LEA R136, P3, R15, R80.reuse, 0x1 ;  /* 0x000000500f887211 */ /* 0x080fe400078608ff */
[----:B------:R-:W-:Y:S01]  /*1360*/  LEA R142, P1, R33, R80, 0x1 ;  /* 0x00000050218e7211 */ /* 0x000fe200078208ff */
[----:B------:R-:W-:Y:S01]  /*1370*/  IMAD R6, R76, 0x4, R5 ;  /* 0x000000044c067824 */ /* 0x000fe200078e0205 */
[----:B------:R-:W-:-:S02]  /*1380*/  LEA.HI.X.SX32 R137, R15, R84, 0x1, P3 ;  /* 0x000000540f897211 */ /* 0x000fc400018f0eff */
[----:B------:R-:W-:Y:S01]  /*1390*/  LEA.HI.X.SX32 R143, R33, R84, 0x1, P1 ;  /* 0x00000054218f7211 */ /* 0x000fe200008f0eff */
[----:B------:R-:W-:Y:S01]  /*13a0*/  IMAD R15, R76, 0x4, R6 ;  /* 0x000000044c0f7824 */ /* 0x000fe200078e0206 */
[-C--:B------:R-:W-:Y:S02]  /*13b0*/  LEA R134, P1, R35, R80.reuse, 0x1 ;  /* 0x0000005023867211 */ /* 0x080fe400078208ff */
[-C--:B------:R-:W-:Y:S01]  /*13c0*/  LEA R82, P3, R18, R80.reuse, 0x1 ;  /* 0x0000005012527211 */ /* 0x080fe200078608ff */
[----:B------:R-:W-:Y:S01]  /*13d0*/  IMAD R16, R76, 0x4, R15 ;  /* 0x000000044c107824 */ /* 0x000fe200078e020f */
[----:B------:R-:W-:Y:S02]  /*13e0*/  LEA R144, P2, R21, R80, 0x1 ;  /* 0x0000005015907211 */ /* 0x000fe400078408ff */
[-C--:B------:R-:W-:Y:S02]  /*13f0*/  LEA.HI.X.SX32 R135, R35, R84.reuse, 0x1, P1 ;  /* 0x0000005423877211 */ /* 0x080fe400008f0eff */
[----:B------:R-:W-:-:S02]  /*1400*/  LEA.HI.X.SX32 R83, R18, R84, 0x1, P3 ;  /* 0x0000005412537211 */ /* 0x000fc400018f0eff */
[----:B------:R-:W-:Y:S02]  /*1410*/  LEA.HI.X.SX32 R145, R21, R84, 0x1, P2 ;  /* 0x0000005415917211 */ /* 0x000fe400010f0eff */
[----:B------:R-:W-:Y:S02]  /*1420*/  LEA R32, P1, R20, R80, 0x1 ;  /* 0x0000005014207211 */ /* 0x000fe400078208ff */
[----:B------:R-:W-:Y:S02]  /*1430*/  LEA R18, R76, R16, 0x2 ;  /* 0x000000104c127211 */ /* 0x000fe400078e10ff */
[C---:B------:R-:W-:Y:S02]  /*1440*/  LEA R132, P2, R37.reuse, R80, 0x1 ;  /* 0x0000005025847211 */ /* 0x040fe400078408ff */
[-C--:B------:R-:W-:Y:S01]  /*1450*/  LEA.HI.X.SX32 R33, R20, R84.reuse, 0x1, P1 ;  /* 0x0000005414217211 */ /* 0x080fe200008f0eff */
[----:B------:R-:W-:Y:S01]  /*1460*/  IMAD R20, R76, 0x4, R18 ;  /* 0x000000044c147824 */ /* 0x000fe200078e0212 */
[----:B------:R-:W-:-:S02]  /*1470*/  LEA.HI.X.SX32 R133, R37, R84, 0x1, P2 ;  /* 0x0000005425857211 */ /* 0x000fc400010f0eff */
[-C--:B------:R-:W-:Y:S01]  /*1480*/  LEA R34, P2, R39, R80.reuse, 0x1 ;  /* 0x0000005027227211 */ /* 0x080fe200078408ff */
[C---:B------:R-:W-:Y:S01]  /*1490*/  IMAD R21, R76.reuse, 0x4, R20 ;  /* 0x000000044c157824 */ /* 0x040fe200078e0214 */
[-C--:B------:R-:W-:Y:S02]  /*14a0*/  LEA R38, P1, R43, R80.reuse, 0x1 ;  /* 0x000000502b267211 */ /* 0x080fe400078208ff */
[----:B------:R-:W-:Y:S01]  /*14b0*/  LEA R36, P3, R41, R80, 0x1 ;  /* 0x0000005029247211 */ /* 0x000fe200078608ff */
[----:B------:R-:W-:Y:S01]  /*14c0*/  IMAD R63, R76, 0x4, R21 ;  /* 0x000000044c3f7824 */ /* 0x000fe200078e0215 */
[----:B------:R-:W-:Y:S02]  /*14d0*/  LEA.HI.X.SX32 R35, R39, R84, 0x1, P2 ;  /* 0x0000005427237211 */ /* 0x000fe400010f0eff */
[----:B------:R-:W-:Y:S02]  /*14e0*/  LEA R40, P2, R45, R80, 0x1 ;  /* 0x000000502d287211 */ /* 0x000fe400078408ff */
[----:B------:R-:W-:-:S02]  /*14f0*/  LEA.HI.X.SX32 R39, R43, R84, 0x1, P1 ;  /* 0x000000542b277211 */ /* 0x000fc400008f0eff */
[----:B------:R-:W-:Y:S02]  /*1500*/  LEA R44, P1, R3, R80, 0x1 ;  /* 0x00000050032c7211 */ /* 0x000fe400078208ff */
[----:B------:R-:W-:Y:S02]  /*1510*/  LEA.HI.X.SX32 R37, R41, R84, 0x1, P3 ;  /* 0x0000005429257211 */ /* 0x000fe400018f0eff */
[----:B------:R-:W-:Y:S02]  /*1520*/  LEA R42, P3, R47, R80, 0x1 ;  /* 0x000000502f2a7211 */ /* 0x000fe400078608ff */
[----:B------:R-:W-:Y:S02]  /*1530*/  LEA.HI.X.SX32 R41, R45, R84, 0x1, P2 ;  /* 0x000000542d297211 */ /* 0x000fe400010f0eff */
[----:B------:R-:W-:Y:S02]  /*1540*/  LEA R46, P2, R4, R80, 0x1 ;  /* 0x00000050042e7211 */ /* 0x000fe400078408ff */
[-C--:B------:R-:W-:Y:S01]  /*1550*/  LEA.HI.X.SX32 R45, R3, R84.reuse, 0x1, P1 ;  /* 0x00000054032d7211 */ /* 0x080fe200008f0eff */
[----:B------:R-:W-:Y:S01]  /*1560*/  IMAD R3, R76, 0x4, R63 ;  /* 0x000000044c037824 */ /* 0x000fe200078e023f */
[----:B------:R-:W-:-:S02]  /*1570*/  LEA.HI.X.SX32 R43, R47, R84, 0x1, P3 ;  /* 0x000000542f2b7211 */ /* 0x000fc400018f0eff */
[C---:B------:R-:W-:Y:S02]  /*1580*/  LEA R48, P3, R5.reuse, R80, 0x1 ;  /* 0x0000005005307211 */ /* 0x040fe400078608ff */
[-C--:B------:R-:W-:Y:S01]  /*1590*/  LEA.HI.X.SX32 R47, R4, R84.reuse, 0x1, P2 ;  /* 0x00000054042f7211 */ /* 0x080fe200010f0eff */
[----:B------:R-:W-:Y:S01]  /*15a0*/  IMAD R4, R76, 0x4, R3 ;  /* 0x000000044c047824 */ /* 0x000fe200078e0203 */
[----:B------:R-:W-:Y:S02]  /*15b0*/  LEA.HI.X.SX32 R151, R72, R49, 0x1, P4 ;  /* 0x0000003148977211 */ /* 0x000fe400020f0eff */
[----:B------:R-:W-:Y:S01]  /*15c0*/  LEA.HI.X.SX32 R49, R5, R84, 0x1, P3 ;  /* 0x0000005405317211 */ /* 0x000fe200018f0eff */
[----:B------:R-:W-:Y:S01]  /*15d0*/  IMAD R5, R76, 0x4, R4 ;  /* 0x000000044c057824 */ /* 0x000fe200078e0204 */
[-C--:B------:R-:W-:Y:S02]  /*15e0*/  LEA R50, P1, R6, R80.reuse, 0x1 ;  /* 0x0000005006327211 */ /* 0x080fe400078208ff */
[----:B------:R-:W-:-:S02]  /*15f0*/  LEA R52, P2, R15, R80, 0x1 ;  /* 0x000000500f347211 */ /* 0x000fc400078408ff */
[----:B------:R-:W-:Y:S01]  /*1600*/  LEA.HI.X.SX32 R51, R6, R84, 0x1, P1 ;  /* 0x0000005406337211 */ /* 0x000fe200008f0eff */
[----:B------:R-:W-:Y:S01]  /*1610*/  IMAD R6, R76, 0x4, R5 ;  /* 0x000000044c067824 */ /* 0x000fe200078e0205 */
[----:B------:R-:W-:Y:S02]  /*1620*/  LEA R54, P3, R16, R80, 0x1 ;  /* 0x0000005010367211 */ /* 0x000fe400078608ff */
[----:B------:R-:W-:Y:S02]  /*1630*/  LEA.HI.X.SX32 R53, R15, R84, 0x1, P2 ;  /* 0x000000540f357211 */ /* 0x000fe400010f0eff */
[----:B------:R-:W-:Y:S02]  /*1640*/  LEA R58, P2, R20, R80, 0x1 ;  /* 0x00000050143a7211 */ /* 0x000fe400078408ff */
[----:B------:R-:W-:Y:S02]  /*1650*/  LEA R15, R76, R6, 0x2 ;  /* 0x000000064c0f7211 */ /* 0x000fe400078e10ff */
[----:B------:R-:W-:-:S02]  /*1660*/  LEA.HI.X.SX32 R55, R16, R84, 0x1, P3 ;  /* 0x0000005410377211 */ /* 0x000fc400018f0eff */
[-C--:B------:R-:W-:Y:S01]  /*1670*/  LEA R56, P1, R18, R80.reuse, 0x1 ;  /* 0x0000005012387211 */ /* 0x080fe200078208ff */
[----:B------:R-:W-:Y:S01]  /*1680*/  IMAD R16, R76, 0x4, R15 ;  /* 0x000000044c107824 */ /* 0x000fe200078e020f */
[----:B------:R-:W-:Y:S02]  /*1690*/  LEA R60, P3, R21, R80, 0x1 ;  /* 0x00000050153c7211 */ /* 0x000fe400078608ff */
[----:B------:R-:W-:Y:S02]  /*16a0*/  LEA.HI.X.SX32 R59, R20, R84, 0x1, P2 ;  /* 0x00000054143b7211 */ /* 0x000fe400010f0eff */
[----:B------:R-:W-:Y:S02]  /*16b0*/  LEA R64, P2, R3, R80, 0x1 ;  /* 0x0000005003407211 */ /* 0x000fe400078408ff */
[-C--:B------:R-:W-:Y:S02]  /*16c0*/  LEA.HI.X.SX32 R57, R18, R84.reuse, 0x1, P1 ;  /* 0x0000005412397211 */ /* 0x080fe400008f0eff */
[----:B------:R-:W-:Y:S01]  /*16d0*/  LEA.HI.X.SX32 R61, R21, R84, 0x1, P3 ;  /* 0x00000054153d7211 */ /* 0x000fe200018f0eff */
[----:B------:R-:W-:Y:S01]  /*16e0*/  IMAD.MOV.U32 R21, RZ, RZ, -0x800000 ;  /* 0xff800000ff157424 */ /* 0x000fe200078e00ff */
[----:B------:R-:W-:-:S02]  /*16f0*/  LEA R62, P1, R63, R80, 0x1 ;  /* 0x000000503f3e7211 */ /* 0x000fc400078208ff */
[----:B------:R-:W-:Y:S02]  /*1700*/  LEA R66, P3, R4, R80, 0x1 ;  /* 0x0000005004427211 */ /* 0x000fe400078608ff */
[-C--:B------:R-:W-:Y:S01]  /*1710*/  LEA.HI.X.SX32 R65, R3, R84.reuse, 0x1, P2 ;  /* 0x0000005403417211 */ /* 0x080fe200010f0eff */
[----:B------:R-:W-:Y:S01]  /*1720*/  IMAD R3, R76, 0x4, R16 ;  /* 0x000000044c037824 */ /* 0x000fe200078e0210 */
[-C--:B------:R-:W-:Y:S02]  /*1730*/  LEA.HI.X.SX32 R63, R63, R84.reuse, 0x1, P1 ;  /* 0x000000543f3f7211 */ /* 0x080fe400008f0eff */
[----:B------:R-:W-:Y:S01]  /*1740*/  LEA.HI.X.SX32 R67, R4, R84, 0x1, P3 ;  /* 0x0000005404437211 */ /* 0x000fe200018f0eff */
[----:B------:R-:W-:Y:S01]  /*1750*/  IMAD R4, R76, 0x4, R3 ;  /* 0x000000044c047824 */ /* 0x000fe200078e0203 */
[-C--:B------:R-:W-:Y:S02]  /*1760*/  LEA R68, P1, R5, R80.reuse, 0x1 ;  /* 0x0000005005447211 */ /* 0x080fe400078208ff */
[----:B------:R-:W-:-:S02]  /*1770*/  LEA R70, P2, R6, R80, 0x1 ;  /* 0x0000005006467211 */ /* 0x000fc400078408ff */
[----:B------:R-:W-:Y:S02]  /*1780*/  LEA R72, P3, R15, R80, 0x1 ;  /* 0x000000500f487211 */ /* 0x000fe400078608ff */
[-C--:B------:R-:W-:Y:S01]  /*1790*/  LEA.HI.X.SX32 R69, R5, R84.reuse, 0x1, P1 ;  /* 0x0000005405457211 */ /* 0x080fe200008f0eff */
[----:B------:R-:W-:Y:S01]  /*17a0*/  IMAD R5, R76, 0x4, R4 ;  /* 0x000000044c057824 */ /* 0x000fe200078e0204 */
[-C--:B------:R-:W-:Y:S01]  /*17b0*/  LEA.HI.X.SX32 R71, R6, R84.reuse, 0x1, P2 ;  /* 0x0000005406477211 */ /* 0x080fe200010f0eff */
[----:B------:R-:W-:Y:S01]  /*17c0*/  IMAD.MOV.U32 R6, RZ, RZ, 0x3f800000 ;  /* 0x3f800000ff067424 */ /* 0x000fe200078e00ff */
[----:B------:R-:W-:Y:S01]  /*17d0*/  LEA.HI.X.SX32 R73, R15, R84, 0x1, P3 ;  /* 0x000000540f497211 */ /* 0x000fe200018f0eff */
[----:B------:R-:W-:Y:S01]  /*17e0*/  IMAD.MOV.U32 R15, RZ, RZ, RZ ;  /* 0x000000ffff0f7224 */ /* 0x000fe200078e00ff */
[-C--:B------:R-:W-:Y:S02]  /*17f0*/  LEA R74, P1, R16, R80.reuse, 0x1 ;  /* 0x00000050104a7211 */ /* 0x080fe400078208ff */
[----:B------:R-:W-:-:S02]  /*1800*/  LEA R76, P2, R3, R80, 0x1 ;  /* 0x00000050034c7211 */ /* 0x000fc400078408ff */
[-C--:B------:R-:W-:Y:S02]  /*1810*/  LEA R78, P3, R4, R80.reuse, 0x1 ;  /* 0x00000050044e7211 */ /* 0x080fe400078608ff */
[----:B------:R-:W-:Y:S02]  /*1820*/  LEA R80, P4, R5, R80, 0x1 ;  /* 0x0000005005507211 */ /* 0x000fe400078808ff */
[-C--:B------:R-:W-:Y:S02]  /*1830*/  LEA.HI.X.SX32 R75, R16, R84.reuse, 0x1, P1 ;  /* 0x00000054104b7211 */ /* 0x080fe400008f0eff */
[-C--:B------:R-:W-:Y:S01]  /*1840*/  LEA.HI.X.SX32 R77, R3, R84.reuse, 0x1, P2 ;  /* 0x00000054034d7211 */ /* 0x080fe200010f0eff */
[----:B------:R-:W-:Y:S01]  /*1850*/  IMAD.MOV.U32 R3, RZ, RZ, 0x3f800000 ;  /* 0x3f800000ff037424 */ /* 0x000fe200078e00ff */
[-C--:B------:R-:W-:Y:S01]  /*1860*/  LEA.HI.X.SX32 R79, R4, R84.reuse, 0x1, P3 ;  /* 0x00000054044f7211 */ /* 0x080fe200018f0eff */
[----:B------:R-:W-:Y:S01]  /*1870*/  IMAD.MOV.U32 R4, RZ, RZ, 0x3f800000 ;  /* 0x3f800000ff047424 */ /* 0x000fe200078e00ff */
[----:B------:R-:W-:Y:S01]  /*1880*/  LEA.HI.X.SX32 R81, R5, R84, 0x1, P4 ;  /* 0x0000005405517211 */ /* 0x000fe200020f0eff */
[----:B------:R-:W-:Y:S01]  /*1890*/  IMAD.MOV.U32 R5, RZ, RZ, 0x3f800000 ;  /* 0x3f800000ff057424 */ /* 0x000fe200078e00ff */
[----:B------:R-:W-:-:S02]  /*18a0*/  LOP3.LUT P1, RZ, R0, 0x7, RZ, 0xc0, !PT ;  /* 0x0000000700ff7812 */ /* 0x000fc4000782c0ff */
[----:B------:R-:W-:Y:S02]  /*18b0*/  MOV R16, RZ ;  /* 0x000000ff00107202 */ /* 0x000fe40000000f00 */
[----:B------:R-:W-:Y:S02]  /*18c0*/  LOP3.LUT R18, R13, 0x40, RZ, 0x3c, !PT ;  /* 0x000000400d127812 */ /* 0x000fe400078e3cff */
[----:B------:R-:W-:-:S07]  /*18d0*/  LOP3.LUT R20, R14, 0x20, RZ, 0x3c, !PT ;  /* 0x000000200e147812 */ /* 0x000fce00078e3cff */
.L_x_9:
[----:B------:R-:W-:-:S04]  /*18e0*/  IMAD.WIDE R86, R15, 0x2, R208 ;  /* 0x000000020f567825 */ /* 0x000fc800078e02d0 */
[C---:B------:R-:W-:Y:S01]  /*18f0*/  IMAD.WIDE R104, R15.reuse, 0x2, R206 ;  /* 0x000000020f687825 */ /* 0x040fe200078e02ce */
[----:B------:R0:W2:Y:S03]  /*1900*/  LDG.E.U16 R84, desc[UR10][R86.64] ;  /* 0x0000000a56547981 */ /* 0x0000a6000c1e1500 */
[C---:B------:R-:W-:Y:S01]  /*1910*/  IMAD.WIDE R114, R15.reuse, 0x2, R198 ;  /* 0x000000020f727825 */ /* 0x040fe200078e02c6 */
[----:B------:R1:W3:Y:S03]  /*1920*/  LDG.E.U16 R85, desc[UR10][R104.64] ;  /* 0x0000000a68557981 */ /* 0x0002e6000c1e1500 */
[C---:B------:R-:W-:Y:S01]  /*1930*/  IMAD.WIDE R118, R15.reuse, 0x2, R196 ;  /* 0x000000020f767825 */ /* 0x040fe200078e02c4 */
[----:B------:R4:W5:Y:S03]  /*1940*/  LDG.E.U16 R117, desc[UR10][R114.64] ;  /* 0x0000000a72757981 */ /* 0x000966000c1e1500 */
[C---:B------:R-:W-:Y:S01]  /*1950*/  IMAD.WIDE R108, R15.reuse, 0x2, R204 ;  /* 0x000000020f6c7825 */ /* 0x040fe200078e02cc */
[----:B------:R4:W5:Y:S03]  /*1960*/  LDG.E.U16 R120, desc[UR10][R118.64] ;  /* 0x0000000a76787981 */ /* 0x000966000c1e1500 */
[C---:B------:R-:W-:Y:S01]  /*1970*/  IMAD.WIDE R110, R15.reuse, 0x2, R202 ;  /* 0x000000020f6e7825 */ /* 0x040fe200078e02ca */
[----:B------:R4:W5:Y:S03]  /*1980*/  LDG.E.U16 R106, desc[UR10][R108.64] ;  /* 0x0000000a6c6a7981 */ /* 0x000966000c1e1500 */
[C---:B------:R-:W-:Y:S01]  /*1990*/  IMAD.WIDE R112, R15.reuse, 0x2, R200 ;  /* 0x000000020f707825 */ /* 0x040fe200078e02c8 */
[----:B------:R4:W5:Y:S03]  /*19a0*/  LDG.E.U16 R107, desc[UR10][R110.64] ;  /* 0x0000000a6e6b7981 */ /* 0x000966000c1e1500 */
[C---:B0-----:R-:W-:Y:S01]  /*19b0*/  IMAD.WIDE R86, R15.reuse, 0x2, R194 ;  /* 0x000000020f567825 */ /* 0x041fe200078e02c2 */
[----:B------:R0:W3:Y:S03]  /*19c0*/  LDG.E.U16 R116, desc[UR10][R112.64] ;  /* 0x0000000a70747981 */ /* 0x0000e6000c1e1500 */
[C---:B-1----:R-:W-:Y:S01]  /*19d0*/  IMAD.WIDE R104, R15.reuse, 0x2, R192 ;  /* 0x000000020f687825 */ /* 0x042fe200078e02c0 */
[----:B------:R1:W5:Y:S03]  /*19e0*/  LDG.E.U16 R128, desc[UR10][R86.64] ;  /* 0x0000000a56807981 */ /* 0x000366000c1e1500 */
[C---:B------:R-:W-:Y:S01]  /*19f0*/  IMAD.WIDE R130, R15.reuse, 0x2, R186 ;  /* 0x000000020f827825 */ /* 0x040fe200078e02ba */
[----:B------:R1:W5:Y:S03]  /*1a00*/  LDG.E.U16 R121, desc[UR10][R104.64] ;  /* 0x0000000a68797981 */ /* 0x000366000c1e1500 */
[C---:B------:R-:W-:Y:S01]  /*1a10*/  IMAD.WIDE R124, R15.reuse, 0x2, R190 ;  /* 0x000000020f7c7825 */ /* 0x040fe200078e02be */
[----:B------:R1:W5:Y:S03]  /*1a20*/  LDG.E.U16 R129, desc[UR10][R130.64] ;  /* 0x0000000a82817981 */ /* 0x000366000c1e1500 */
[C---:B------:R-:W-:Y:S01]  /*1a30*/  IMAD.WIDE R126, R15.reuse, 0x2, R188 ;  /* 0x000000020f7e7825 */ /* 0x040fe200078e02bc */
[----:B------:R1:W5:Y:S03]  /*1a40*/  LDG.E.U16 R122, desc[UR10][R124.64] ;  /* 0x0000000a7c7a7981 */ /* 0x000366000c1e1500 */
[C---:B----4-:R-:W-:Y:S01]  /*1a50*/  IMAD.WIDE R114, R15.reuse, 0x2, R178 ;  /* 0x000000020f727825 */ /* 0x050fe200078e02b2 */
[----:B------:R4:W5:Y:S03]  /*1a60*/  LDG.E.U16 R123, desc[UR10][R126.64] ;  /* 0x0000000a7e7b7981 */ /* 0x000966000c1e1500 */
[C---:B------:R-:W-:Y:S01]  /*1a70*/  IMAD.WIDE R118, R15.reuse, 0x2, R176 ;  /* 0x000000020f767825 */ /* 0x040fe200078e02b0 */
[----:B------:R-:W5:Y:S03]  /*1a80*/  LDG.E.U16 R211, desc[UR10][R114.64] ;  /* 0x0000000a72d37981 */ /* 0x000f66000c1e1500 */
[C---:B------:R-:W-:Y:S01]  /*1a90*/  IMAD.WIDE R108, R15.reuse, 0x2, R184 ;  /* 0x000000020f6c7825 */ /* 0x040fe200078e02b8 */
[----:B------:R4:W5:Y:S03]  /*1aa0*/  LDG.E.U16 R212, desc[UR10][R118.64] ;  /* 0x0000000a76d47981 */ /* 0x000966000c1e1500 */
[C---:B------:R-:W-:Y:S01]  /*1ab0*/  IMAD.WIDE R110, R15.reuse, 0x2, R182 ;  /* 0x000000020f6e7825 */ /* 0x040fe200078e02b6 */
[----:B------:R-:W5:Y:S03]  /*1ac0*/  LDG.E.U16 R168, desc[UR10][R108.64] ;  /* 0x0000000a6ca87981 */ /* 0x000f66000c1e1500 */
[C---:B0-----:R-:W-:Y:S01]  /*1ad0*/  IMAD.WIDE R112, R15.reuse, 0x2, R180 ;  /* 0x000000020f707825 */ /* 0x041fe200078e02b4 */
[----:B------:R0:W5:Y:S03]  /*1ae0*/  LDG.E.U16 R169, desc[UR10][R110.64] ;  /* 0x0000000a6ea97981 */ /* 0x000166000c1e1500 */
[C---:B-1----:R-:W-:Y:S01]  /*1af0*/  IMAD.WIDE R86, R15.reuse, 0x2, R174 ;  /* 0x000000020f567825 */ /* 0x042fe200078e02ae */
[----:B------:R1:W5:Y:S03]  /*1b00*/  LDG.E.U16 R210, desc[UR10][R112.64] ;  /* 0x0000000a70d27981 */ /* 0x000366000c1e1500 */
[C---:B------:R-:W-:Y:S01]  /*1b10*/  IMAD.WIDE R104, R15.reuse, 0x2, R170 ;  /* 0x000000020f687825 */ /* 0x040fe200078e02aa */
[----:B------:R1:W5:Y:S03]  /*1b20*/  LDG.E.U16 R213, desc[UR10][R86.64] ;  /* 0x0000000a56d57981 */ /* 0x000366000c1e1500 */
[C---:B------:R-:W-:Y:S01]  /*1b30*/  IMAD.WIDE R130, R15.reuse, 0x2, R154 ;  /* 0x000000020f827825 */ /* 0x040fe200078e029a */
[----:B------:R1:W5:Y:S03]  /*1b40*/  LDG.E.U16 R214, desc[UR10][R104.64] ;  /* 0x0000000a68d67981 */ /* 0x000366000c1e1500 */
[----:B------:R-:W-:-:S02]  /*1b50*/  IMAD.WIDE R166, R15, 0x2, R24 ;  /* 0x000000020fa67825 */ /* 0x000fc400078e0218 */
[----:B------:R-:W5:Y:S02]  /*1b60*/  LDG.E.U16 R131, desc[UR10][R130.64] ;  /* 0x0000000a82837981 */ /* 0x000f64000c1e1500 */
[C---:B------:R-:W-:Y:S02]  /*1b70*/  IMAD.WIDE R164, R15.reuse, 0x2, R26 ;  /* 0x000000020fa47825 */ /* 0x040fe400078e021a */
[----:B------:R-:W5:Y:S02]  /*1b80*/  LDG.E.U16 R166, desc[UR10][R166.64] ;  /* 0x0000000aa6a67981 */ /* 0x000f64000c1e1500 */
[C---:B------:R-:W-:Y:S02]  /*1b90*/  IMAD.WIDE R124, R15.reuse, 0x2, R160 ;  /* 0x000000020f7c7825 */ /* 0x040fe400078e02a0 */
[----:B------:R-:W5:Y:S02]  /*1ba0*/  LDG.E.U16 R164, desc[UR10][R164.64] ;  /* 0x0000000aa4a47981 */ /* 0x000f64000c1e1500 */
[----:B------:R-:W-:-:S02]  /*1bb0*/  IMAD.WIDE R162, R15, 0x2, R152 ;  /* 0x000000020fa27825 */ /* 0x000fc400078e0298 */
[----:B------:R-:W5:Y:S02]  /*1bc0*/  LDG.E.U16 R124, desc[UR10][R124.64] ;  /* 0x0000000a7c7c7981 */ /* 0x000f64000c1e1500 */
[C---:B----4-:R-:W-:Y:S02]  /*1bd0*/  IMAD.WIDE R126, R15.reuse, 0x2, R158 ;  /* 0x000000020f7e7825 */ /* 0x050fe400078e029e */
[----:B------:R-:W4:Y:S02]  /*1be0*/  LDG.E.U16 R163, desc[UR10][R162.64] ;  /* 0x0000000aa2a37981 */ /* 0x000f24000c1e1500 */
[C---:B------:R-:W-:Y:S02]  /*1bf0*/  IMAD.WIDE R118, R15.reuse, 0x2, R150 ;  /* 0x000000020f767825 */ /* 0x040fe400078e0296 */
[----:B------:R-:W4:Y:S02]  /*1c00*/  LDG.E.U16 R126, desc[UR10][R126.64] ;  /* 0x0000000a7e7e7981 */ /* 0x000f24000c1e1500 */
[----:B------:R-:W-:-:S02]  /*1c10*/  IMAD.WIDE R114, R15, 0x2, R28 ;  /* 0x000000020f727825 */ /* 0x000fc400078e021c */
[----:B------:R1:W4:Y:S02]  /*1c20*/  LDG.E.U16 R118, desc[UR10][R118.64] ;  /* 0x0000000a76767981 */ /* 0x000324000c1e1500 */
[C---:B0-----:R-:W-:Y:S02]  /*1c30*/  IMAD.WIDE R110, R15.reuse, 0x2, R30 ;  /* 0x000000020f6e7825 */ /* 0x041fe400078e021e */
[----:B------:R0:W4:Y:S02]  /*1c40*/  LDG.E.U16 R114, desc[UR10][R114.64] ;  /* 0x0000000a72727981 */ /* 0x000124000c1e1500 */
[C---:B------:R-:W-:Y:S02]  /*1c50*/  IMAD.WIDE R108, R15.reuse, 0x2, R172 ;  /* 0x000000020f6c7825 */ /* 0x040fe400078e02ac */
[----:B------:R-:W4:Y:S02]  /*1c60*/  LDG.E.U16 R110, desc[UR10][R110.64] ;  /* 0x0000000a6e6e7981 */ /* 0x000f24000c1e1500 */
[----:B-1----:R-:W-:-:S02]  /*1c70*/  IMAD.WIDE R112, R15, 0x2, R22 ;  /* 0x000000020f707825 */ /* 0x002fc400078e0216 */
[----:B------:R-:W4:Y:S02]  /*1c80*/  LDG.E.U16 R108, desc[UR10][R108.64] ;  /* 0x0000000a6c6c7981 */ /* 0x000f24000c1e1500 */
[C---:B------:R-:W-:Y:S02]  /*1c90*/  IMAD.WIDE R86, R15.reuse, 0x2, R156 ;  /* 0x000000020f567825 */ /* 0x040fe400078e029c */
[----:B------:R1:W4:Y:S02]  /*1ca0*/  LDG.E.U16 R130, desc[UR10][R112.64] ;  /* 0x0000000a70827981 */ /* 0x000324000c1e1500 */
[----:B------:R-:W-:Y:S02]  /*1cb0*/  IMAD.WIDE R104, R15, 0x2, R148 ;  /* 0x000000020f687825 */ /* 0x000fe400078e0294 */
[----:B------:R1:W4:Y:S04]  /*1cc0*/  LDG.E.U16 R162, desc[UR10][R86.64] ;  /* 0x0000000a56a27981 */ /* 0x000328000c1e1500 */
[----:B------:R-:W4:Y:S01]  /*1cd0*/  LDG.E.U16 R165, desc[UR10][R104.64] ;  /* 0x0000000a68a57981 */ /* 0x000f22000c1e1500 */
[----:B------:R-:W-:-:S02]  /*1ce0*/  LOP3.LUT R119, R0, 0x7f, RZ, 0xc0, !PT ;  /* 0x0000007f00777812 */ /* 0x000fc400078ec0ff */
[C---:B------:R-:W-:Y:S01]  /*1cf0*/  LOP3.LUT R141, R0.reuse, 0x7, RZ, 0xc0, !PT ;  /* 0x00000007008d7812 */ /* 0x040fe200078ec0ff */
[----:B------:R-:W-:Y:S01]  /*1d00*/  BAR.SYNC.DEFER_BLOCKING 0x0 ;  /* 0x0000000000007b1d */ /* 0x000fe20000010000 */
[C---:B------:R-:W-:Y:S01]  /*1d10*/  LOP3.LUT P2, RZ, R0.reuse, 0x80, RZ, 0xc0, !PT ;  /* 0x0000008000ff7812 */ /* 0x040fe2000784c0ff */
[----:B------:R-:W-:Y:S01]  /*1d20*/  IMAD.SHL.U32 R119, R119, 0x2, RZ ;  /* 0x0000000277777824 */ /* 0x000fe200078e00ff */
[C---:B0-----:R-:W-:Y:S01]  /*1d30*/  LOP3.LUT R115, R0.reuse, 0xe0, RZ, 0xc0, !PT ;  /* 0x000000e000737812 */ /* 0x041fe200078ec0ff */
[----:B------:R-:W-:Y:S01]  /*1d40*/  IMAD.SHL.U32 R216, R141, 0x10, RZ ;  /* 0x000000108dd87824 */ /* 0x000fe200078e00ff */
[----:B-1----:R-:W-:Y:S01]  /*1d50*/  SEL R112, RZ, 0x110, !P2 ;  /* 0x00000110ff707807 */ /* 0x002fe20005000000 */
[----:B------:R-:W-:-:S03]  /*1d60*/  IMAD.SHL.U32 R109, R0, 0x2, RZ ;  /* 0x00000002006d7824 */ /* 0x000fc600078e00ff */
[----:B------:R-:W-:Y:S02]  /*1d70*/  LOP3.LUT R119, R112, R119, RZ, 0x3c, !PT ;  /* 0x0000007770777212 */ /* 0x000fe400078e3cff */
[----:B------:R-:W-:Y:S02]  /*1d80*/  LEA R216, R115, R216, 0x6 ;  /* 0x000000d873d87211 */ /* 0x000fe400078e30ff */
[C---:B------:R-:W-:Y:S02]  /*1d90*/  LOP3.LUT R86, R119.reuse, 0x20, RZ, 0x3c, !PT ;  /* 0x0000002077567812 */ /* 0x040fe400078e3cff */
[----:B------:R-:W-:Y:S02]  /*1da0*/  LOP3.LUT R216, R216, 0x30, R109, 0x78, !PT ;  /* 0x00000030d8d87812 */ /* 0x000fe400078e786d */
[C---:B------:R-:W-:Y:S02]  /*1db0*/  LOP3.LUT R87, R119.reuse, 0x40, RZ, 0x3c, !PT ;  /* 0x0000004077577812 */ /* 0x040fe400078e3cff */
[----:B------:R-:W-:Y:S01]  /*1dc0*/  LOP3.LUT R109, R119, 0x60, RZ, 0x3c, !PT ;  /* 0x00000060776d7812 */ /* 0x000fe200078e3cff */
[----:B------:R-:W-:Y:S01]  /*1dd0*/  IMAD R141, R141, 0x100, R216 ;  /* 0x000001008d8d7824 */ /* 0x000fe200078e02d8 */
[----:B--2---:R-:W-:Y:S04]  /*1de0*/  STS.U16 [R119+UR8], R84 ;  /* 0x0000005477007988 */ /* 0x004fe80008000408 */
[----:B---3--:R-:W-:Y:S04]  /*1df0*/  STS.U16 [R119+UR8+0x800], R116 ;  /* 0x0008007477007988 */ /* 0x008fe80008000408 */
        /* <DEDUP_REMOVED lines=13> */
[----:B----4-:R-:W-:Y:S04]  /*1ed0*/  STS.U16 [R86+UR8+0x3a00], R163 ;  /* 0x003a00a356007988 */ /* 0x010fe80008000408 */
        /* <DEDUP_REMOVED lines=15> */
[----:B------:R-:W-:Y:S01]  /*1fd0*/  STS.U16 [R109+UR8+0x3e00], R165 ;  /* 0x003e00a56d007988 */ /* 0x000fe20008000408 */
[----:B------:R-:W-:Y:S06]  /*1fe0*/  BAR.SYNC.DEFER_BLOCKING 0x0 ;  /* 0x0000000000007b1d */ /* 0x000fec0000010000 */
[----:B------:R-:W-:Y:S04]  /*1ff0*/  LDSM.16.MT88.4 R124, [R14+UR8+0x4000] ;  /* 0x004000080e7c783b */ /* 0x000fe80008004200 */
[----:B------:R-:W0:Y:S04]  /*2000*/  LDSM.16.M88.4 R112, [R141+UR8] ;  /* 0x000000088d70783b */ /* 0x000e280008000200 */
[----:B------:R-:W1:Y:S04]  /*2010*/  LDSM.16.MT88.4 R120, [R20+UR8+0x4000] ;  /* 0x004000081478783b */ /* 0x000e680008004200 */
[----:B------:R-:W2:Y:S04]  /*2020*/  LDSM.16.MT88.4 R104, [R14+UR8+0x4400] ;  /* 0x004400080e68783b */ /* 0x000ea80008004200 */
[----:B------:R-:W3:Y:S04]  /*2030*/  LDSM.16.MT88.4 R116, [R20+UR8+0x4400] ;  /* 0x004400081474783b */ /* 0x000ee80008004200 */
[----:B------:R-:W-:Y:S04]  /*2040*/  LDSM.16.MT88.4 R128, [R14+UR8+0x4800] ;  /* 0x004800080e80783b */ /* 0x000fe80008004200 */
[----:B------:R-:W4:Y:S04]  /*2050*/  LDSM.16.M88.4 R84, [R19+UR8] ;  /* 0x000000081354783b */ /* 0x000f280008000200 */
[----:B------:R-:W5:Y:S01]  /*2060*/  LDSM.16.MT88.4 R108, [R20+UR8+0x4800] ;  /* 0x00480008146c783b */ /* 0x000f620008004200 */
[-C--:B0-----:R-:W-:Y:S06]  /*2070*/  HMMA.16816.F32 R124, R124, R112.reuse, RZ ;  /* 0x000000707c7c723c */ /* 0x081fec00000018ff */
[----:B-1----:R-:W-:-:S15]  /*2080*/  HMMA.16816.F32 R120, R120, R112, RZ ;  /* 0x000000707878723c */ /* 0x002fde00000018ff */
[----:B------:R-:W-:-:S03]  /*2090*/  NOP ;  /* 0x0000000000007918 */ /* 0x000fc60000000000 */
[-C--:B--2---:R-:W-:Y:S01]  /*20a0*/  HMMA.16816.F32 R104, R104, R114.reuse, R124 ;  /* 0x000000726868723c */ /* 0x084fe2000000187c */
[----:B------:R-:W0:Y:S05]  /*20b0*/  LDSM.16.MT88.4 R124, [R14+UR8+0x4c00] ;  /* 0x004c00080e7c783b */ /* 0x000e2a0008004200 */
[----:B---3--:R-:W-:Y:S01]  /*20c0*/  HMMA.16816.F32 R112, R116, R114, R120 ;  /* 0x000000727470723c */ /* 0x008fe20000001878 */
[----:B------:R-:W1:Y:S04]  /*20d0*/  LDSM.16.MT88.4 R120, [R20+UR8+0x4c00] ;  /* 0x004c00081478783b */ /* 0x000e680008004200 */
[----:B------:R-:W-:-:S13]  /*20e0*/  LDSM.16.MT88.4 R116, [R14+UR8+0x5000] ;  /* 0x005000080e74783b */ /* 0x000fda0008004200 */
[-C--:B----4-:R-:W-:Y:S01]  /*20f0*/  HMMA.16816.F32 R128, R128, R84.reuse, R104 ;  /* 0x000000548080723c */ /* 0x090fe20000001868 */
[----:B------:R-:W2:Y:S05]  /*2100*/  LDSM.16.M88.4 R104, [R141+UR8+0x80] ;  /* 0x000080088d68783b */ /* 0x000eaa0008000200 */
[----:B-----5:R-:W-:Y:S01]  /*2110*/  HMMA.16816.F32 R108, R108, R84, R112 ;  /* 0x000000546c6c723c */ /* 0x020fe20000001870 */
[----:B------:R-:W3:-:S15]  /*2120*/  LDSM.16.MT88.4 R112, [R20+UR8+0x5000] ;  /* 0x005000081470783b */ /* 0x000ede0008004200 */
[----:B------:R-:W-:-:S02]  /*2130*/  NOP ;  /* 0x0000000000007918 */ /* 0x000fc40000000000 */
[-C--:B0-----:R-:W-:Y:S01]  /*2140*/  HMMA.16816.F32 R124, R124, R86.reuse, R128 ;  /* 0x000000567c7c723c */ /* 0x081fe20000001880 */
[----:B------:R-:W0:Y:S05]  /*2150*/  LDSM.16.MT88.4 R128, [R14+UR8+0x5400] ;  /* 0x005400080e80783b */ /* 0x000e2a0008004200 */
[----:B-1----:R-:W-:Y:S01]  /*2160*/  HMMA.16816.F32 R108, R120, R86, R108 ;  /* 0x00000056786c723c */ /* 0x002fe2000000186c */
[----:B------:R-:W1:Y:S04]  /*2170*/  LDSM.16.MT88.4 R84, [R20+UR8+0x5400] ;  /* 0x005400081454783b */ /* 0x000e680008004200 */
[----:B------:R-:W-:-:S13]  /*2180*/  LDSM.16.M88.4 R120, [R19+UR8+0x80] ;  /* 0x000080081378783b */ /* 0x000fda0008000200 */
[-C--:B--2---:R-:W-:Y:S01]  /*2190*/  HMMA.16816.F32 R124, R116, R104.reuse, R124 ;  /* 0x00000068747c723c */ /* 0x084fe2000000187c */
[----:B------:R-:W2:Y:S05]  /*21a0*/  LDSM.16.MT88.4 R116, [R14+UR8+0x5800] ;  /* 0x005800080e74783b */ /* 0x000eaa0008004200 */
[----:B---3--:R-:W-:Y:S01]  /*21b0*/  HMMA.16816.F32 R108, R112, R104, R108 ;  /* 0x00000068706c723c */ /* 0x008fe2000000186c */
[----:B------:R-:W3:-:S15]  /*21c0*/  LDSM.16.MT88.4 R112, [R20+UR8+0x5800] ;  /* 0x005800081470783b */ /* 0x000ede0008004200 */
[----:B------:R-:W-:-:S02]  /*21d0*/  NOP ;  /* 0x0000000000007918 */ /* 0x000fc40000000000 */
[-C--:B0-----:R-:W-:Y:S01]  /*21e0*/  HMMA.16816.F32 R124, R128, R106.reuse, R124 ;  /* 0x0000006a807c723c */ /* 0x081fe2000000187c */
[----:B------:R-:W0:Y:S05]  /*21f0*/  LDSM.16.MT88.4 R128, [R14+UR8+0x5c00] ;  /* 0x005c00080e80783b */ /* 0x000e2a0008004200 */
[----:B-1----:R-:W-:Y:S01]  /*2200*/  HMMA.16816.F32 R84, R84, R106, R108 ;  /* 0x0000006a5454723c */ /* 0x002fe2000000186c */
[----:B------:R-:W1:-:S15]  /*2210*/  LDSM.16.MT88.4 R104, [R20+UR8+0x5c00] ;  /* 0x005c00081468783b */ /* 0x000e5e0008004200 */
[----:B------:R-:W-:-:S02]  /*2220*/  NOP ;  /* 0x0000000000007918 */ /* 0x000fc40000000000 */
[-C--:B--2---:R-:W-:Y:S06]  /*2230*/  HMMA.16816.F32 R116, R116, R120.reuse, R124 ;  /* 0x000000787474723c */ /* 0x084fec000000187c */
[----:B---3--:R-:W-:Y:S01]  /*2240*/  HMMA.16816.F32 R84, R112, R120, R84 ;  /* 0x000000787054723c */ /* 0x008fe20000001854 */
[C---:B------:R-:W-:Y:S02]  /*2250*/  LOP3.LUT R109, R0.reuse, 0x3, RZ, 0xc0, !PT ;  /* 0x00000003006d7812 */ /* 0x040fe400078ec0ff */
[----:B------:R-:W-:-:S03]  /*2260*/  LOP3.LUT R108, R0, 0xe0, RZ, 0xc0, !PT ;  /* 0x000000e0006c7812 */ /* 0x000fc600078ec0ff */
[----:B------:R-:W-:-:S12]  /*2270*/  IMAD.SHL.U32 R109, R109, 0x2, RZ ;  /* 0x000000026d6d7824 */ /* 0x000fd800078e00ff */
[-C--:B0-----:R-:W-:Y:S06]  /*2280*/  HMMA.16816.F32 R116, R128, R122.reuse, R116 ;  /* 0x0000007a8074723c */ /* 0x081fec0000001874 */
[----:B-1----:R-:W-:Y:S01]  /*2290*/  HMMA.16816.F32 R84, R104, R122, R84 ;  /* 0x0000007a6854723c */ /* 0x002fe20000001854 */
[----:B------:R-:W-:-:S05]  /*22a0*/  LEA.HI R109, R108, R109, RZ, 0x1e ;  /* 0x0000006d6c6d7211 */ /* 0x000fca00078ff0ff */
[----:B------:R-:W-:-:S05]  /*22b0*/  VIADD R109, R109, UR4 ;  /* 0x000000046d6d7c36 */ /* 0x000fca0008000000 */
[CC--:B------:R-:W-:Y:S02]  /*22c0*/  ISETP.GE.AND P5, PT, R9.reuse, R109.reuse, PT ;  /* 0x0000006d0900720c */ /* 0x0c0fe40003fa6270 */
[----:B------:R-:W-:-:S05]  /*22d0*/  ISETP.GT.AND P6, PT, R9, R109, PT ;  /* 0x0000006d0900720c */ /* 0x000fca0003fc4270 */
[----:B------:R-:W-:Y:S01]  /*22e0*/  FMUL R116, R116, UR12 ;  /* 0x0000000c74747c20 */ /* 0x000fe20008400000 */
[----:B------:R-:W-:Y:S01]  /*22f0*/  FMUL R117, R117, UR12 ;  /* 0x0000000c75757c20 */ /* 0x000fe20008400000 */
[----:B------:R-:W-:-:S03]  /*2300*/  ISETP.GE.AND P4, PT, R11, R109, PT ;  /* 0x0000006d0b00720c */ /* 0x000fc60003f86270 */
[----:B------:R-:W-:Y:S01]  /*2310*/  FSEL R113, R116, -INF , P5 ;  /* 0xff80000074717808 */ /* 0x000fe20002800000 */
[----:B------:R-:W-:Y:S01]  /*2320*/  FMUL R84, R84, UR12 ;  /* 0x0000000c54547c20 */ /* 0x000fe20008400000 */
[----:B------:R-:W-:Y:S01]  /*2330*/  FMUL R85, R85, UR12 ;  /* 0x0000000c55557c20 */ /* 0x000fe20008400000 */
[-C--:B------:R-:W-:Y:S01]  /*2340*/  ISETP.GT.AND P5, PT, R11, R109.reuse, PT ;  /* 0x0000006d0b00720c */ /* 0x080fe20003fa4270 */
[----:B------:R-:W-:Y:S01]  /*2350*/  FMUL R86, R86, UR12 ;  /* 0x0000000c56567c20 */ /* 0x000fe20008400000 */
[----:B------:R-:W-:Y:S01]  /*2360*/  FSEL R117, R117, -INF , P6 ;  /* 0xff80000075757808 */ /* 0x000fe20003000000 */
[----:B------:R-:W-:Y:S01]  /*2370*/  FMUL R118, R118, UR12 ;  /* 0x0000000c76767c20 */ /* 0x000fe20008400000 */
[----:B------:R-:W-:Y:S02]  /*2380*/  ISETP.GE.AND P6, PT, R12, R109, PT ;  /* 0x0000006d0c00720c */ /* 0x000fe40003fc6270 */
[----:B------:R-:W-:Y:S02]  /*2390*/  FSEL R115, R84, -INF , P4 ;  /* 0xff80000054737808 */ /* 0x000fe40002000000 */
[----:B------:R-:W-:-:S02]  /*23a0*/  FSEL R112, R85, -INF , P5 ;  /* 0xff80000055707808 */ /* 0x000fc40002800000 */
[-C--:B------:R-:W-:Y:S01]  /*23b0*/  ISETP.GE.AND P2, PT, R10, R109.reuse, PT ;  /* 0x0000006d0a00720c */ /* 0x080fe20003f46270 */
[----:B------:R-:W-:Y:S01]  /*23c0*/  FMUL R119, R119, UR12 ;  /* 0x0000000c77777c20 */ /* 0x000fe20008400000 */
[----:B------:R-:W-:Y:S01]  /*23d0*/  FSEL R114, R86, -INF , P6 ;  /* 0xff80000056727808 */ /* 0x000fe20003000000 */
[----:B------:R-:W-:Y:S01]  /*23e0*/  FMUL R87, R87, UR12 ;  /* 0x0000000c57577c20 */ /* 0x000fe20008400000 */
[----:B------:R-:W-:Y:S01]  /*23f0*/  BAR.SYNC.DEFER_BLOCKING 0x0 ;  /* 0x0000000000007b1d */ /* 0x000fe20000010000 */
[-C--:B------:R-:W-:Y:S02]  /*2400*/  ISETP.GT.AND P3, PT, R10, R109.reuse, PT ;  /* 0x0000006d0a00720c */ /* 0x080fe40003f64270 */
[----:B------:R-:W-:Y:S02]  /*2410*/  FMNMX R86, R115, R112, !PT ;  /* 0x0000007073567209 */ /* 0x000fe40007800000 */
[----:B------:R-:W-:Y:S02]  /*2420*/  FSEL R118, R118, -INF , P2 ;  /* 0xff80000076767808 */ /* 0x000fe40001000000 */
[----:B------:R-:W-:Y:S01]  /*2430*/  ISETP.GT.AND P2, PT, R12, R109, PT ;  /* 0x0000006d0c00720c */ /* 0x000fe20003f44270 */
[----:B------:R-:W0:Y:S01]  /*2440*/  SHFL.BFLY PT, R107, R86, 0x2, 0x1f ;  /* 0x0c401f00566b7f89 */ /* 0x000e2200000e0000 */
[----:B------:R-:W-:-:S02]  /*2450*/  FSEL R119, R119, -INF , P3 ;  /* 0xff80000077777808 */ /* 0x000fc40001800000 */
[----:B------:R-:W-:Y:S02]  /*2460*/  FMNMX R84, R113, R117, !PT ;  /* 0x0000007571547209 */ /* 0x000fe40007800000 */
[----:B------:R-:W-:Y:S02]  /*2470*/  FSEL R116, R87, -INF , P2 ;  /* 0xff80000057747808 */ /* 0x000fe40001000000 */
[----:B------:R-:W-:Y:S01]  /*2480*/  FMNMX R85, R118, R119, !PT ;  /* 0x0000007776557209 */ /* 0x000fe20007800000 */
[----:B------:R-:W1:Y:S01]  /*2490*/  SHFL.BFLY PT, R105, R84, 0x2, 0x1f ;  /* 0x0c401f0054697f89 */ /* 0x000e6200000e0000 */
[----:B------:R-:W-:-:S03]  /*24a0*/  FMNMX R87, R114, R116, !PT ;  /* 0x0000007472577209 */ /* 0x000fc60007800000 */
[----:B------:R-:W2:Y:S04]  /*24b0*/  SHFL.BFLY PT, R104, R85, 0x2, 0x1f ;  /* 0x0c401f0055687f89 */ /* 0x000ea800000e0000 */
[----:B------:R-:W3:Y:S01]  /*24c0*/  SHFL.BFLY PT, R110, R87, 0x2, 0x1f ;  /* 0x0c401f00576e7f89 */ /* 0x000ee200000e0000 */
[----:B0-----:R-:W-:Y:S02]  /*24d0*/  FMNMX R109, R86, R107, !PT ;  /* 0x0000006b566d7209 */ /* 0x001fe40007800000 */
[----:B-1----:R-:W-:-:S03]  /*24e0*/  FMNMX R105, R84, R105, !PT ;  /* 0x0000006954697209 */ /* 0x002fc60007800000 */
[----:B------:R-:W0:Y:S01]  /*24f0*/  SHFL.BFLY PT, R84, R109, 0x1, 0x1f ;  /* 0x0c201f006d547f89 */ /* 0x000e2200000e0000 */
[----:B--2---:R-:W-:-:S03]  /*2500*/  FMNMX R106, R85, R104, !PT ;  /* 0x00000068556a7209 */ /* 0x004fc60007800000 */
[----:B------:R-:W1:Y:S01]  /*2510*/  SHFL.BFLY PT, R104, R105, 0x1, 0x1f ;  /* 0x0c201f0069687f89 */ /* 0x000e6200000e0000 */
[----:B---3--:R-:W-:-:S03]  /*2520*/  FMNMX R110, R87, R110, !PT ;  /* 0x0000006e576e7209 */ /* 0x008fc60007800000 */
[----:B------:R-:W2:Y:S04]  /*2530*/  SHFL.BFLY PT, R107, R106, 0x1, 0x1f ;  /* 0x0c201f006a6b7f89 */ /* 0x000ea800000e0000 */
[----:B------:R-:W3:Y:S01]  /*2540*/  SHFL.BFLY PT, R111, R110, 0x1, 0x1f ;  /* 0x0c201f006e6f7f89 */ /* 0x000ee200000e0000 */
[----:B------:R-:W-:-:S04]  /*2550*/  SHF.R.U32.HI R85, RZ, 0x2, R0 ;  /* 0x00000002ff557819 */ /* 0x000fc80000011600 */
[----:B------:R-:W-:Y:S02]  /*2560*/  SGXT.U32 R85, R85, 0x3 ;  /* 0x000000035555781a */ /* 0x000fe40000000000 */
[----:B------:R-:W-:Y:S02]  /*2570*/  LOP3.LUT R165, R0, 0x1c, RZ, 0xc0, !PT ;  /* 0x0000001c00a57812 */ /* 0x000fe400078ec0ff */
[----:B------:R-:W-:Y:S02]  /*2580*/  LOP3.LUT R166, R85, 0x8, RZ, 0xfc, !PT ;  /* 0x0000000855a67812 */ /* 0x000fe400078efcff */
[----:B0-----:R-:W-:Y:S02]  /*2590*/  FMNMX R121, R109, R84, !PT ;  /* 0x000000546d797209 */ /* 0x001fe40007800000 */
[----:B------:R-:W-:Y:S02]  /*25a0*/  SHF.R.U32.HI R84, RZ, 0x3, R8 ;  /* 0x00000003ff547819 */ /* 0x000fe40000011608 */
[----:B-1----:R-:W-:-:S02]  /*25b0*/  FMNMX R104, R105, R104, !PT ;  /* 0x0000006869687209 */ /* 0x002fc40007800000 */
[----:B------:R-:W-:Y:S02]  /*25c0*/  LEA R165, R165, UR8, 0x3 ;  /* 0x00000008a5a57c11 */ /* 0x000fe4000f8e18ff */
[----:B------:R-:W-:Y:S02]  /*25d0*/  LOP3.LUT R105, R84, 0x1c, RZ, 0xc0, !PT ;  /* 0x0000001c54697812 */ /* 0x000fe400078ec0ff */
[----:B------:R-:W-:Y:S01]  /*25e0*/  LEA R166, R166, UR8, 0x5 ;  /* 0x00000008a6a67c11 */ /* 0x000fe2000f8e28ff */
[----:B------:R-:W-:Y:S01]  /*25f0*/  BSSY B0, `(.L_x_1) ;  /* 0x000000c000007945 */ /* 0x000fe20003800000 */
[C---:B------:R-:W-:Y:S02]  /*2600*/  LOP3.LUT R168, R85.reuse, 0x18, RZ, 0xfc, !PT ;  /* 0x0000001855a87812 */ /* 0x040fe400078efcff */
[----:B------:R-:W-:Y:S01]  /*2610*/  LOP3.LUT R167, R85, 0x10, RZ, 0xfc, !PT ;  /* 0x0000001055a77812 */ /* 0x000fe200078efcff */
[----:B------:R-:W-:Y:S01]  /*2620*/  IMAD.IADD R85, R165, 0x1, R105 ;  /* 0x00000001a5557824 */ /* 0x000fe200078e0269 */
[----:B--2---:R-:W-:Y:S01]  /*2630*/  FMNMX R107, R106, R107, !PT ;  /* 0x0000006b6a6b7209 */ /* 0x004fe20007800000 */
[----:B------:R-:W-:Y:S01]  /*2640*/  IMAD.IADD R86, R105, 0x1, R166 ;  /* 0x0000000169567824 */ /* 0x000fe200078e02a6 */
[----:B---3--:R-:W-:-:S02]  /*2650*/  FMNMX R120, R110, R111, !PT ;  /* 0x0000006f6e787209 */ /* 0x008fc40007800000 */
[----:B------:R-:W-:Y:S02]  /*2660*/  LEA R168, R168, UR8, 0x5 ;  /* 0x00000008a8a87c11 */ /* 0x000fe4000f8e28ff */
[----:B------:R-:W-:Y:S01]  /*2670*/  LEA R167, R167, UR8, 0x5 ;  /* 0x00000008a7a77c11 */ /* 0x000fe2000f8e28ff */
[----:B------:R-:W-:Y:S06]  /*2680*/  @P0 BRA `(.L_x_2) ;  /* 0x0000000000080947 */ /* 0x000fec0003800000 */
[----:B------:R0:W-:Y:S04]  /*2690*/  STS [R85], R104 ;  /* 0x0000006855007388 */ /* 0x0001e80000000800 */
[----:B------:R0:W-:Y:S02]  /*26a0*/  STS [R86], R107 ;  /* 0x0000006b56007388 */ /* 0x0001e40000000800 */
.L_x_2:
[----:B------:R-:W-:Y:S05]  /*26b0*/  BSYNC B0 ;  /* 0x0000000000007941 */ /* 0x000fea0003800000 */
.L_x_1:
[----:B------:R-:W-:Y:S01]  /*26c0*/  BSSY B0, `(.L_x_3) ;  /* 0x0000007000007945 */ /* 0x000fe20003800000 */
[----:B------:R-:W-:Y:S01]  /*26d0*/  LEA R84, R8, UR8, 0x2 ;  /* 0x0000000808547c11 */ /* 0x000fe2000f8e10ff */
[C---:B0-----:R-:W-:Y:S01]  /*26e0*/  IMAD.IADD R104, R105.reuse, 0x1, R167 ;  /* 0x0000000169687824 */ /* 0x041fe200078e02a7 */
[----:B------:R-:W-:Y:S01]  /*26f0*/  IADD3 R87, R105, R168, RZ ;  /* 0x000000a869577210 */ /* 0x000fe20007ffe0ff */
[----:B------:R-:W-:Y:S06]  /*2700*/  @P0 BRA `(.L_x_4) ;  /* 0x0000000000080947 */ /* 0x000fec0003800000 */
[----:B------:R0:W-:Y:S04]  /*2710*/  STS [R104], R121 ;  /* 0x0000007968007388 */ /* 0x0001e80000000800 */
[----:B------:R0:W-:Y:S02]  /*2720*/  @!P0 STS [R87], R120 ;  /* 0x0000007857008388 */ /* 0x0001e40000000800 */
.L_x_4:
[----:B------:R-:W-:Y:S05]  /*2730*/  BSYNC B0 ;  /* 0x0000000000007941 */ /* 0x000fea0003800000 */
.L_x_3:
[----:B------:R-:W-:Y:S06]  /*2740*/  BAR.SYNC.DEFER_BLOCKING 0x0 ;  /* 0x0000000000007b1d */ /* 0x000fec0000010000 */
[----:B------:R-:W-:Y:S01]  /*2750*/  BSSY B0, `(.L_x_5) ;  /* 0x000004c000007945 */ /* 0x000fe20003800000 */
[----:B------:R-:W1:Y:S04]  /*2760*/  LDS R105, [R84] ;  /* 0x0000000054697984 */ /* 0x000e680000000800 */
[----:B-1----:R-:W1:Y:S02]  /*2770*/  SHFL.BFLY PT, R106, R105, 0x4, 0x1f ;  /* 0x0c801f00696a7f89 */ /* 0x002e6400000e0000 */
[----:B-1----:R-:W-:-:S05]  /*2780*/  FMNMX R106, R105, R106, !PT ;  /* 0x0000006a696a7209 */ /* 0x002fca0007800000 */
[----:B------:R-:W1:Y:S02]  /*2790*/  SHFL.BFLY PT, R107, R106, 0x2, 0x1f ;  /* 0x0c401f006a6b7f89 */ /* 0x000e6400000e0000 */
[----:B-1----:R-:W-:-:S05]  /*27a0*/  FMNMX R107, R106, R107, !PT ;  /* 0x0000006b6a6b7209 */ /* 0x002fca0007800000 */
[----:B------:R-:W1:Y:S02]  /*27b0*/  SHFL.BFLY PT, R110, R107, 0x1, 0x1f ;  /* 0x0c201f006b6e7f89 */ /* 0x000e6400000e0000 */
[----:B-1----:R-:W-:-:S05]  /*27c0*/  FMNMX R109, R107, R110, !PT ;  /* 0x0000006e6b6d7209 */ /* 0x002fca0007800000 */
[----:B------:R-:W-:Y:S01]  /*27d0*/  @!P1 STS [R84], R109 ;  /* 0x0000006d54009388 */ /* 0x000fe20000000800 */
[----:B------:R-:W-:Y:S06]  /*27e0*/  BAR.SYNC.DEFER_BLOCKING 0x0 ;  /* 0x0000000000007b1d */ /* 0x000fec0000010000 */
[----:B------:R-:W1:Y:S04]  /*27f0*/  LDS R162, [R165] ;  /* 0x00000000a5a27984 */ /* 0x000e680000000800 */
[----:B------:R-:W2:Y:S04]  /*2800*/  LDS R141, [R166] ;  /* 0x00000000a68d7984 */ /* 0x000ea80000000800 */
[----:B------:R-:W3:Y:S04]  /*2810*/  LDS R164, [R167] ;  /* 0x00000000a7a47984 */ /* 0x000ee80000000800 */
[----:B------:R-:W4:Y:S01]  /*2820*/  LDS R163, [R168] ;  /* 0x00000000a8a37984 */ /* 0x000f220000000800 */
[----:B-1----:R-:W-:-:S02]  /*2830*/  FMNMX R162, R162, R21, !PT ;  /* 0x00000015a2a27209 */ /* 0x002fc40007800000 */
[----:B--2---:R-:W-:-:S03]  /*2840*/  FMNMX R141, R141, R138, !PT ;  /* 0x0000008a8d8d7209 */ /* 0x004fc60007800000 */
[--C-:B------:R-:W-:Y:S01]  /*2850*/  FADD R105, R113, -R162.reuse ;  /* 0x800000a271697221 */ /* 0x100fe20000000000 */
[----:B------:R-:W-:Y:S01]  /*2860*/  FADD R21, -R162, R21 ;  /* 0x00000015a2157221 */ /* 0x000fe20000000100 */
[----:B---3--:R-:W-:Y:S02]  /*2870*/  FMNMX R164, R164, R139, !PT ;  /* 0x0000008ba4a47209 */ /* 0x008fe40007800000 */
[----:B------:R-:W-:Y:S01]  /*2880*/  FMUL R127, R105, 1.4426950216293334961 ;  /* 0x3fb8aa3b697f7820 */ /* 0x000fe20000400000 */
[----:B------:R-:W-:Y:S01]  /*2890*/  FADD R105, R117, -R162 ;  /* 0x800000a275697221 */ /* 0x000fe20000000000 */
[----:B------:R-:W-:Y:S01]  /*28a0*/  FMUL R106, R21, 1.4426950216293334961 ;  /* 0x3fb8aa3b156a7820 */ /* 0x000fe20000400000 */
[----:B----4-:R-:W-:Y:S01]  /*28b0*/  FMNMX R163, R163, R140, !PT ;  /* 0x0000008ca3a37209 */ /* 0x010fe20007800000 */
[----:B------:R-:W-:Y:S01]  /*28c0*/  FADD R21, -R141, R138 ;  /* 0x0000008a8d157221 */ /* 0x000fe20000000100 */
[----:B------:R-:W-:Y:S01]  /*28d0*/  FMUL R128, R105, 1.4426950216293334961 ;  /* 0x3fb8aa3b69807820 */ /* 0x000fe20000400000 */
[----:B------:R-:W-:Y:S01]  /*28e0*/  FADD R105, R118, -R141 ;  /* 0x8000008d76697221 */ /* 0x000fe20000000000 */
[----:B------:R-:W-:Y:S01]  /*28f0*/  MUFU.EX2 R127, R127 ;  /* 0x0000007f007f7308 */ /* 0x000fe20000000800 */
[----:B------:R-:W-:-:S02]  /*2900*/  FMUL R21, R21, 1.4426950216293334961 ;  /* 0x3fb8aa3b15157820 */ /* 0x000fc40000400000 */
[----:B------:R-:W-:Y:S01]  /*2910*/  FMUL R126, R105, 1.4426950216293334961 ;  /* 0x3fb8aa3b697e7820 */ /* 0x000fe20000400000 */
[----:B------:R-:W-:-:S04]  /*2920*/  FADD R105, R119, -R141 ;  /* 0x8000008d77697221 */ /* 0x000fc80000000000 */
[----:B------:R-:W-:Y:S01]  /*2930*/  FMUL R123, R105, 1.4426950216293334961 ;  /* 0x3fb8aa3b697b7820 */ /* 0x000fe20000400000 */
[--C-:B------:R-:W-:Y:S01]  /*2940*/  FADD R105, R115, -R164.reuse ;  /* 0x800000a473697221 */ /* 0x100fe20000000000 */
[----:B------:R-:W1:Y:S03]  /*2950*/  MUFU.EX2 R128, R128 ;  /* 0x0000008000807308 */ /* 0x000e660000000800 */
[----:B------:R-:W-:Y:S01]  /*2960*/  FMUL R125, R105, 1.4426950216293334961 ;  /* 0x3fb8aa3b697d7820 */ /* 0x000fe20000400000 */
[----:B------:R-:W-:-:S04]  /*2970*/  FADD R105, R112, -R164 ;  /* 0x800000a470697221 */ /* 0x000fc80000000000 */
[----:B------:R-:W-:Y:S01]  /*2980*/  MUFU.EX2 R126, R126 ;  /* 0x0000007e007e7308 */ /* 0x000fe20000000800 */
[----:B------:R-:W-:Y:S01]  /*2990*/  FMUL R124, R105, 1.4426950216293334961 ;  /* 0x3fb8aa3b697c7820 */ /* 0x000fe20000400000 */
[----:B------:R-:W-:-:S04]  /*29a0*/  FADD R105, R114, -R163 ;  /* 0x800000a372697221 */ /* 0x000fc80000000000 */
[----:B------:R-:W-:Y:S01]  /*29b0*/  FMUL R122, R105, 1.4426950216293334961 ;  /* 0x3fb8aa3b697a7820 */ /* 0x000fe20000400000 */
[----:B------:R-:W-:Y:S01]  /*29c0*/  FADD R105, R116, -R163 ;  /* 0x800000a374697221 */ /* 0x000fe20000000000 */
[----:B------:R-:W2:Y:S01]  /*29d0*/  MUFU.EX2 R123, R123 ;  /* 0x0000007b007b7308 */ /* 0x000ea20000000800 */
[----:B-1----:R-:W-:Y:S02]  /*29e0*/  FADD R107, R127, R128 ;  /* 0x000000807f6b7221 */ /* 0x002fe40000000000 */
[----:B------:R-:W-:-:S03]  /*29f0*/  FMUL R105, R105, 1.4426950216293334961 ;  /* 0x3fb8aa3b69697820 */ /* 0x000fc60000400000 */
[----:B------:R-:W1:Y:S02]  /*2a00*/  SHFL.BFLY PT, R114, R107, 0x2, 0x1f ;  /* 0x0c401f006b727f89 */ /* 0x000e6400000e0000 */
[----:B------:R-:W-:Y:S08]  /*2a10*/  MUFU.EX2 R125, R125 ;  /* 0x0000007d007d7308 */ /* 0x000ff00000000800 */
[----:B------:R-:W3:Y:S01]  /*2a20*/  MUFU.EX2 R124, R124 ;  /* 0x0000007c007c7308 */ /* 0x000ee20000000800 */
[----:B--2---:R-:W-:-:S05]  /*2a30*/  FADD R110, R126, R123 ;  /* 0x0000007b7e6e7221 */ /* 0x004fca0000000000 */
[----:B------:R-:W2:Y:S02]  /*2a40*/  SHFL.BFLY PT, R113, R110, 0x2, 0x1f ;  /* 0x0c401f006e717f89 */ /* 0x000ea400000e0000 */
[----:B------:R-:W-:Y:S01]  /*2a50*/  MUFU.EX2 R122, R122 ;  /* 0x0000007a007a7308 */ /* 0x000fe20000000800 */
[----:B-1----:R-:W-:-:S07]  /*2a60*/  FADD R114, R107, R114 ;  /* 0x000000726b727221 */ /* 0x002fce0000000000 */
[----:B------:R1:W4:Y:S01]  /*2a70*/  MUFU.EX2 R109, R105 ;  /* 0x00000069006d7308 */ /* 0x0003220000000800 */
[----:B---3--:R-:W-:-:S05]  /*2a80*/  FADD R111, R125, R124 ;  /* 0x0000007c7d6f7221 */ /* 0x008fca0000000000 */
[----:B------:R-:W3:Y:S02]  /*2a90*/  SHFL.BFLY PT, R116, R111, 0x2, 0x1f ;  /* 0x0c401f006f747f89 */ /* 0x000ee400000e0000 */
[----:B------:R-:W0:Y:S01]  /*2aa0*/  MUFU.EX2 R21, R21 ;  /* 0x0000001500157308 */ /* 0x000e220000000800 */
[----:B-1----:R-:W-:-:S04]  /*2ab0*/  FADD R105, -R164, R139 ;  /* 0x0000008ba4697221 */ /* 0x002fc80000000100 */
[----:B------:R-:W-:Y:S01]  /*2ac0*/  FMUL R107, R105, 1.4426950216293334961 ;  /* 0x3fb8aa3b696b7820 */ /* 0x000fe20000400000 */
[----:B--2---:R-:W-:Y:S01]  /*2ad0*/  FADD R110, R110, R113 ;  /* 0x000000716e6e7221 */ /* 0x004fe20000000000 */
[----:B------:R-:W-:Y:S01]  /*2ae0*/  FADD R105, -R163, R140 ;  /* 0x0000008ca3697221 */ /* 0x000fe20000000100 */
[----:B------:R-:W1:Y:S01]  /*2af0*/  SHFL.BFLY PT, R113, R114, 0x1, 0x1f ;  /* 0x0c201f0072717f89 */ /* 0x000e6200000e0000 */
[----:B----4-:R-:W-:Y:S01]  /*2b00*/  FADD R112, R122, R109 ;  /* 0x0000006d7a707221 */ /* 0x010fe20000000000 */
[----:B------:R-:W2:Y:S01]  /*2b10*/  MUFU.EX2 R140, R107 ;  /* 0x0000006b008c7308 */ /* 0x000ea20000000800 */
[----:B------:R-:W-:Y:S01]  /*2b20*/  FMUL R105, R105, 1.4426950216293334961 ;  /* 0x3fb8aa3b69697820 */ /* 0x000fe20000400000 */
[----:B------:R-:W4:Y:S04]  /*2b30*/  SHFL.BFLY PT, R115, R110, 0x1, 0x1f ;  /* 0x0c201f006e737f89 */ /* 0x000f2800000e0000 */
[----:B------:R-:W5:Y:S02]  /*2b40*/  SHFL.BFLY PT, R117, R112, 0x2, 0x1f ;  /* 0x0c401f0070757f89 */ /* 0x000f6400000e0000 */
[----:B------:R-:W0:Y:S01]  /*2b50*/  MUFU.EX2 R139, R105 ;  /* 0x00000069008b7308 */ /* 0x000e220000000800 */
[----:B---3--:R-:W-:-:S07]  /*2b60*/  FADD R116, R111, R116 ;  /* 0x000000746f747221 */ /* 0x008fce0000000000 */
[----:B------:R3:W0:Y:S01]  /*2b70*/  MUFU.EX2 R138, R106 ;  /* 0x0000006a008a7308 */ /* 0x0006220000000800 */
[----:B------:R0:W0:Y:S01]  /*2b80*/  SHFL.BFLY PT, R111, R116, 0x1, 0x1f ;  /* 0x0c201f00746f7f89 */ /* 0x00002200000e0000 */
[----:B-1----:R-:W-:Y:S01]  /*2b90*/  FADD R114, R114, R113 ;  /* 0x0000007172727221 */ /* 0x002fe20000000000 */
[----:B----4-:R-:W-:Y:S01]  /*2ba0*/  FADD R115, R110, R115 ;  /* 0x000000736e737221 */ /* 0x010fe20000000000 */
[----:B-----5:R-:W-:-:S05]  /*2bb0*/  FADD R117, R112, R117 ;  /* 0x0000007570757221 */ /* 0x020fca0000000000 */
[----:B---3--:R1:W3:Y:S01]  /*2bc0*/  SHFL.BFLY PT, R106, R117, 0x1, 0x1f ;  /* 0x0c201f00756a7f89 */ /* 0x0082e200000e0000 */
[----:B------:R-:W-:Y:S06]  /*2bd0*/  BAR.SYNC.DEFER_BLOCKING 0x0 ;  /* 0x0000000000007b1d */ /* 0x000fec0000010000 */
[----:B--2---:R-:W-:Y:S05]  /*2be0*/  @P0 BRA `(.L_x_6) ;  /* 0x0000000000080947 */ /* 0x004fea0003800000 */
[----:B------:R2:W-:Y:S04]  /*2bf0*/  STS [R85], R114 ;  /* 0x0000007255007388 */ /* 0x0005e80000000800 */
[----:B------:R2:W-:Y:S02]  /*2c00*/  STS [R86], R115 ;  /* 0x0000007356007388 */ /* 0x0005e40000000800 */
.L_x_6:
[----:B------:R-:W-:Y:S05]  /*2c10*/  BSYNC B0 ;  /* 0x0000000000007941 */ /* 0x000fea0003800000 */
.L_x_5:
[----:B------:R-:W-:Y:S01]  /*2c20*/  BSSY B0, `(.L_x_7) ;  /* 0x0000006000007945 */ /* 0x000fe20003800000 */
[----:B0-----:R-:W-:Y:S01]  /*2c30*/  FADD R111, R116, R111 ;  /* 0x0000006f746f7221 */ /* 0x001fe20000000000 */
[----:B---3--:R-:W-:Y:S02]  /*2c40*/  FADD R106, R117, R106 ;  /* 0x0000006a756a7221 */ /* 0x008fe40000000000 */
[----:B------:R-:W-:Y:S05]  /*2c50*/  @P0 BRA `(.L_x_8) ;  /* 0x0000000000080947 */ /* 0x000fea0003800000 */
[----:B------:R0:W-:Y:S04]  /*2c60*/  STS [R104], R111 ;  /* 0x0000006f68007388 */ /* 0x0001e80000000800 */
[----:B------:R0:W-:Y:S02]  /*2c70*/  @!P0 STS [R87], R106 ;  /* 0x0000006a57008388 */ /* 0x0001e40000000800 */
.L_x_8:
[----:B------:R-:W-:Y:S05]  /*2c80*/  BSYNC B0 ;  /* 0x0000000000007941 */ /* 0x000fea0003800000 */
.L_x_7:
[----:B------:R-:W-:Y:S01]  /*2c90*/  BAR.SYNC.DEFER_BLOCKING 0x0 ;  /* 0x0000000000007b1d */ /* 0x000fe20000010000 */
[----:B0-----:R-:W-:-:S04]  /*2ca0*/  IMAD.WIDE R104, R16, 0x2, R144 ;  /* 0x0000000210687825 */ /* 0x001fc800078e0290 */
[----:B------:R-:W-:-:S04]  /*2cb0*/  IMAD.WIDE R106, R16, 0x2, R142 ;  /* 0x00000002106a7825 */ /* 0x000fc800078e028e */
[----:B------:R-:W-:Y:S01]  /*2cc0*/  IMAD.WIDE R110, R16, 0x2, R136 ;  /* 0x00000002106e7825 */ /* 0x000fe200078e0288 */
[----:B--2---:R-:W0:Y:S04]  /*2cd0*/  LDS R85, [R84] ;  /* 0x0000000054557984 */ /* 0x004e280000000800 */
[----:B0-----:R-:W0:Y:S02]  /*2ce0*/  SHFL.BFLY PT, R86, R85, 0x4, 0x1f ;  /* 0x0c801f0055567f89 */ /* 0x001e2400000e0000 */
[----:B0-----:R-:W-:-:S05]  /*2cf0*/  FADD R112, R85, R86 ;  /* 0x0000005655707221 */ /* 0x001fca0000000000 */
[----:B------:R-:W0:Y:S02]  /*2d00*/  SHFL.BFLY PT, R87, R112, 0x2, 0x1f ;  /* 0x0c401f0070577f89 */ /* 0x000e2400000e0000 */
[----:B0-----:R-:W-:-:S05]  /*2d10*/  FADD R113, R112, R87 ;  /* 0x0000005770717221 */ /* 0x001fca0000000000 */
[----:B------:R-:W1:Y:S02]  /*2d20*/  SHFL.BFLY PT, R86, R113, 0x1, 0x1f ;  /* 0x0c201f0071567f89 */ /* 0x000e6400000e0000 */
[----:B-1----:R-:W-:Y:S01]  /*2d30*/  FADD R117, R113, R86 ;  /* 0x0000005671757221 */ /* 0x002fe20000000000 */
[----:B------:R-:W-:-:S04]  /*2d40*/  IMAD.WIDE R86, R16, 0x2, R146 ;  /* 0x0000000210567825 */ /* 0x000fc800078e0292 */
[----:B------:R0:W-:Y:S01]  /*2d50*/  @!P1 STS [R84], R117 ;  /* 0x0000007554009388 */ /* 0x0001e20000000800 */
[----:B------:R-:W-:Y:S01]  /*2d60*/  BAR.SYNC.DEFER_BLOCKING 0x0 ;  /* 0x0000000000007b1d */ /* 0x000fe20000010000 */
[----:B------:R-:W-:-:S04]  /*2d70*/  IMAD.WIDE R118, R16, 0x2, R82 ;  /* 0x0000000210767825 */ /* 0x000fc800078e0252 */
[----:B------:R-:W-:-:S04]  /*2d80*/  IMAD.WIDE R120, R16, 0x2, R32 ;  /* 0x0000000210787825 */ /* 0x000fc800078e0220 */
[----:B0-----:R-:W-:-:S04]  /*2d90*/  IMAD.WIDE R116, R16, 0x2, R132 ;  /* 0x0000000210747825 */ /* 0x001fc800078e0284 */
[----:B------:R-:W-:-:S04]  /*2da0*/  IMAD.WIDE R114, R16, 0x2, R134 ;  /* 0x0000000210727825 */ /* 0x000fc800078e0286 */
[----:B------:R-:W-:-:S04]  /*2db0*/  IMAD.WIDE R112, R16, 0x2, R34 ;  /* 0x0000000210707825 */ /* 0x000fc800078e0222 */
[C---:B------:R-:W-:Y:S01]  /*2dc0*/  IMAD.WIDE R84, R16.reuse, 0x2, R36 ;  /* 0x0000000210547825 */ /* 0x040fe200078e0224 */
[----:B------:R0:W2:Y:S04]  /*2dd0*/  LDG.E.U16 R129, desc[UR10][R86.64] ;  /* 0x0000000a56817981 */ /* 0x0000a8000c1e1500 */
[----:B------:R1:W3:Y:S04]  /*2de0*/  LDG.E.U16 R213, desc[UR10][R104.64] ;  /* 0x0000000a68d57981 */ /* 0x0002e8000c1e1500 */
[----:B------:R4:W5:Y:S01]  /*2df0*/  LDG.E.U16 R131, desc[UR10][R106.64] ;  /* 0x0000000a6a837981 */ /* 0x000962000c1e1500 */
[----:B0-----:R-:W-:-:S03]  /*2e00*/  IMAD.WIDE R86, R16, 0x2, R38 ;  /* 0x0000000210567825 */ /* 0x001fc600078e0226 */
[----:B------:R0:W3:Y:S01]  /*2e10*/  LDG.E.U16 R212, desc[UR10][R110.64] ;  /* 0x0000000a6ed47981 */ /* 0x0000e2000c1e1500 */
[----:B-1----:R-:W-:-:S03]  /*2e20*/  IMAD.WIDE R104, R16, 0x2, R40 ;  /* 0x0000000210687825 */ /* 0x002fc600078e0228 */
[----:B------:R1:W3:Y:S01]  /*2e30*/  LDG.E.U16 R211, desc[UR10][R116.64] ;  /* 0x0000000a74d37981 */ /* 0x0002e2000c1e1500 */
[----:B----4-:R-:W-:-:S03]  /*2e40*/  IMAD.WIDE R106, R16, 0x2, R42 ;  /* 0x00000002106a7825 */ /* 0x010fc600078e022a */
[----:B------:R4:W3:Y:S01]  /*2e50*/  LDG.E.U16 R130, desc[UR10][R118.64] ;  /* 0x0000000a76827981 */ /* 0x0008e2000c1e1500 */
        /* <DEDUP_REMOVED lines=33> */
[----:B------:R-:W3:Y:S01]  /*3070*/  LDG.E.U16 R106, desc[UR10][R106.64] ;  /* 0x0000000a6a6a7981 */ /* 0x000ee2000c1e1500 */
[----:B----4-:R-:W-:-:S03]  /*3080*/  IMAD.WIDE R86, R16, 0x2, R76 ;  /* 0x0000000210567825 */ /* 0x010fc600078e024c */
[----:B------:R-:W4:Y:S01]  /*3090*/  LDG.E.U16 R110, desc[UR10][R110.64] ;  /* 0x0000000a6e6e7981 */ /* 0x000f22000c1e1500 */
[----:B0-----:R-:W-:-:S03]  /*30a0*/  IMAD.WIDE R104, R16, 0x2, R80 ;  /* 0x0000000210687825 */ /* 0x001fc600078e0250 */
[----:B------:R0:W4:Y:S04]  /*30b0*/  LDG.E.U16 R228, desc[UR10][R112.64] ;  /* 0x0000000a70e47981 */ /* 0x000128000c1e1500 */
[----:B------:R1:W4:Y:S04]  /*30c0*/  LDG.E.U16 R229, desc[UR10][R114.64] ;  /* 0x0000000a72e57981 */ /* 0x000328000c1e1500 */
[----:B------:R-:W4:Y:S04]  /*30d0*/  LDG.E.U16 R116, desc[UR10][R116.64] ;  /* 0x0000000a74747981 */ /* 0x000f28000c1e1500 */
[----:B------:R-:W4:Y:S04]  /*30e0*/  LDG.E.U16 R118, desc[UR10][R118.64] ;  /* 0x0000000a76767981 */ /* 0x000f28000c1e1500 */
[----:B------:R-:W4:Y:S04]  /*30f0*/  LDG.E.U16 R120, desc[UR10][R120.64] ;  /* 0x0000000a78787981 */ /* 0x000f28000c1e1500 */
[----:B------:R1:W4:Y:S04]  /*3100*/  LDG.E.U16 R111, desc[UR10][R84.64] ;  /* 0x0000000a546f7981 */ /* 0x000328000c1e1500 */
[----:B------:R-:W4:Y:S04]  /*3110*/  LDG.E.U16 R230, desc[UR10][R86.64] ;  /* 0x0000000a56e67981 */ /* 0x000f28000c1e1500 */
[----:B------:R-:W4:Y:S04]  /*3120*/  LDG.E.U16 R231, desc[UR10][R104.64] ;  /* 0x0000000a68e77981 */ /* 0x000f28000c1e1500 */
[----:B------:R-:W-:Y:S04]  /*3130*/  LDS R165, [R165] ;  /* 0x00000000a5a57984 */ /* 0x000fe80000000800 */
[----:B------:R-:W-:Y:S04]  /*3140*/  LDS R166, [R166] ;  /* 0x00000000a6a67984 */ /* 0x000fe80000000800 */
[----:B------:R-:W-:Y:S04]  /*3150*/  LDS R167, [R167] ;  /* 0x00000000a7a77984 */ /* 0x000fe80000000800 */
[----:B------:R-:W-:Y:S01]  /*3160*/  LDS R168, [R168] ;  /* 0x00000000a8a87984 */ /* 0x000fe20000000800 */
[----:B0-----:R-:W-:-:S02]  /*3170*/  LOP3.LUT R112, R0, 0x7, RZ, 0xc0, !PT ;  /* 0x0000000700707812 */ /* 0x001fc400078ec0ff */
[----:B------:R-:W-:Y:S02]  /*3180*/  LOP3.LUT R107, R0, 0xc0, RZ, 0xc0, !PT ;  /* 0x000000c0006b7812 */ /* 0x000fe400078ec0ff */
[----:B------:R-:W-:Y:S01]  /*3190*/  SHF.R.U32.HI R233, RZ, 0x1, R108 ;  /* 0x00000001ffe97819 */ /* 0x000fe2000001166c */
[----:B------:R-:W-:Y:S01]  /*31a0*/  IMAD.SHL.U32 R112, R112, 0x10, RZ ;  /* 0x0000001070707824 */ /* 0x000fe200078e00ff */
[C---:B-1----:R-:W-:Y:S01]  /*31b0*/  LOP3.LUT R114, R0.reuse, 0x1f, RZ, 0xc0, !PT ;  /* 0x0000001f00727812 */ /* 0x042fe200078ec0ff */
[C---:B------:R-:W-:Y:S01]  /*31c0*/  IMAD.SHL.U32 R108, R0.reuse, 0x2, RZ ;  /* 0x00000002006c7824 */ /* 0x040fe200078e00ff */
[----:B------:R-:W-:Y:S01]  /*31d0*/  SHF.R.U32.HI R107, RZ, 0x2, R107 ;  /* 0x00000002ff6b7819 */ /* 0x000fe2000001166b */
[----:B------:R-:W-:Y:S01]  /*31e0*/  IMAD.SHL.U32 R113, R0, 0x80, RZ ;  /* 0x0000008000717824 */ /* 0x000fe200078e00ff */
[----:B------:R-:W-:Y:S02]  /*31f0*/  LEA R114, R114, UR8, 0x7 ;  /* 0x0000000872727c11 */ /* 0x000fe4000f8e38ff */
[----:B------:R-:W-:-:S02]  /*3200*/  LOP3.LUT R233, R112, R233, RZ, 0x3c, !PT ;  /* 0x000000e970e97212 */ /* 0x000fc400078e3cff */
[----:B------:R-:W-:Y:S01]  /*3210*/  LOP3.LUT R107, R107, 0x1fe, R108, 0x78, !PT ;  /* 0x000001fe6b6b7812 */ /* 0x000fe200078e786c */
[----:B------:R-:W-:Y:S01]  /*3220*/  BAR.SYNC.DEFER_BLOCKING 0x0 ;  /* 0x0000000000007b1d */ /* 0x000fe20000010000 */
[----:B------:R-:W-:Y:S01]  /*3230*/  LOP3.LUT R85, R112, 0x780, R113, 0xf8, !PT ;  /* 0x0000078070557812 */ /* 0x000fe200078ef871 */
[----:B------:R-:W-:Y:S01]  /*3240*/  IMAD.IADD R233, R233, 0x1, R114 ;  /* 0x00000001e9e97824 */ /* 0x000fe200078e0272 */
[----:B------:R-:W-:Y:S02]  /*3250*/  LOP3.LUT R232, R107, 0x40, RZ, 0x3c, !PT ;  /* 0x000000406be87812 */ /* 0x000fe400078e3cff */
[----:B------:R-:W-:Y:S02]  /*3260*/  F2FP.F16.F32.PACK_AB R112, R128, R127 ;  /* 0x0000007f8070723e */ /* 0x000fe400000000ff */
[----:B------:R-:W-:Y:S02]  /*3270*/  F2FP.F16.F32.PACK_AB R113, R123, R126 ;  /* 0x0000007e7b71723e */ /* 0x000fe400000000ff */
[----:B------:R-:W-:-:S02]  /*3280*/  F2FP.F16.F32.PACK_AB R114, R124, R125 ;  /* 0x0000007d7c72723e */ /* 0x000fc400000000ff */
[----:B------:R-:W-:Y:S02]  /*3290*/  F2FP.F16.F32.PACK_AB R115, R109, R122 ;  /* 0x0000007a6d73723e */ /* 0x000fe400000000ff */
[----:B------:R-:W-:-:S04]  /*32a0*/  LOP3.LUT R124, R85, 0x10, R0, 0x78, !PT ;  /* 0x00000010557c7812 */ /* 0x000fc800078e7800 */
[----:B------:R-:W-:Y:S01]  /*32b0*/  LOP3.LUT R125, R124, 0x20, RZ, 0x3c, !PT ;  /* 0x000000207c7d7812 */ /* 0x000fe200078e3cff */
[C---:B------:R-:W-:Y:S01]  /*32c0*/  FMUL R108, R138.reuse, R88 ;  /* 0x000000588a6c7220 */ /* 0x040fe20000400000 */
[C---:B------:R-:W-:Y:S01]  /*32d0*/  FMUL R109, R138.reuse, R89 ;  /* 0x000000598a6d7220 */ /* 0x040fe20000400000 */
[C---:B------:R-:W-:Y:S01]  /*32e0*/  FMUL R92, R138.reuse, R92 ;  /* 0x0000005c8a5c7220 */ /* 0x040fe20000400000 */
[----:B------:R-:W-:Y:S01]  /*32f0*/  FMUL R93, R138, R93 ;  /* 0x0000005d8a5d7220 */ /* 0x000fe20000400000 */
[C---:B------:R-:W-:Y:S01]  /*3300*/  FMUL R94, R21.reuse, R94 ;  /* 0x0000005e155e7220 */ /* 0x040fe20000400000 */
[----:B------:R-:W-:Y:S01]  /*3310*/  FMUL R95, R21, R95 ;  /* 0x0000005f155f7220 */ /* 0x000fe20000400000 */
[C---:B------:R-:W-:Y:S01]  /*3320*/  FMUL R100, R140.reuse, R100 ;  /* 0x000000648c647220 */ /* 0x040fe20000400000 */
[----:B------:R-:W-:Y:S01]  /*3330*/  FMUL R101, R140, R101 ;  /* 0x000000658c657220 */ /* 0x000fe20000400000 */
[C---:B------:R-:W-:Y:S01]  /*3340*/  FMUL R102, R139.reuse, R102 ;  /* 0x000000668b667220 */ /* 0x040fe20000400000 */
[----:B------:R-:W-:Y:S01]  /*3350*/  FMUL R103, R139, R103 ;  /* 0x000000678b677220 */ /* 0x000fe20000400000 */
[----:B--2---:R-:W-:Y:S04]  /*3360*/  STS.U16 [R107+UR8], R129 ;  /* 0x000000816b007988 */ /* 0x004fe80008000408 */
[----:B-----5:R-:W-:Y:S04]  /*3370*/  STS.U16 [R107+UR8+0x400], R131 ;  /* 0x000400836b007988 */ /* 0x020fe80008000408 */
[----:B---3--:R-:W-:Y:S04]  /*3380*/  STS.U16 [R107+UR8+0xc00], R130 ;  /* 0x000c00826b007988 */ /* 0x008fe80008000408 */
        /* <DEDUP_REMOVED lines=12> */
[----:B----4-:R0:W-:Y:S04]  /*3450*/  STS.U16 [R107+UR8+0x3000], R110 ;  /* 0x0030006e6b007988 */ /* 0x0101e80008000408 */
        /* <DEDUP_REMOVED lines=13> */
[----:B------:R1:W-:Y:S04]  /*3530*/  STS.U16 [R232+UR8+0x3600], R111 ;  /* 0x0036006fe8007988 */ /* 0x0003e80008000408 */
[----:B------:R-:W-:Y:S04]  /*3540*/  STS.U16 [R232+UR8+0x3a00], R230 ;  /* 0x003a00e6e8007988 */ /* 0x000fe80008000408 */
[----:B------:R-:W-:Y:S04]  /*3550*/  STS.U16 [R232+UR8+0x3e00], R231 ;  /* 0x003e00e7e8007988 */ /* 0x000fe80008000408 */
[----:B------:R-:W-:Y:S01]  /*3560*/  STSM.16.M88.4 [R233+0x6000], R112 ;  /* 0x00600070e9007844 */ /* 0x000fe20000000200 */
[----:B------:R-:W-:Y:S06]  /*3570*/  BAR.SYNC.DEFER_BLOCKING 0x0 ;  /* 0x0000000000007b1d */ /* 0x000fec0000010000 */
[----:B------:R-:W-:Y:S04]  /*3580*/  LDSM.16.M88.4 R116, [R124+UR8+0x6000] ;  /* 0x006000087c74783b */ /* 0x000fe80008000200 */
[----:B------:R-:W2:Y:S04]  /*3590*/  LDSM.16.M88.4 R84, [R13+UR8] ;  /* 0x000000080d54783b */ /* 0x000ea80008000200 */
[----:B------:R-:W3:Y:S04]  /*35a0*/  LDSM.16.M88.4 R104, [R13+UR8+0x2000] ;  /* 0x002000080d68783b */ /* 0x000ee80008000200 */
[----:B------:R-:W4:Y:S01]  /*35b0*/  LDSM.16.M88.4 R120, [R124+UR8+0x6800] ;  /* 0x006800087c78783b */ /* 0x000f220008000200 */
[C---:B0-----:R-:W-:Y:S01]  /*35c0*/  FMUL R110, R21.reuse, R90 ;  /* 0x0000005a156e7220 */ /* 0x041fe20000400000 */
[----:B-1----:R-:W-:-:S02]  /*35d0*/  FMUL R111, R21, R91 ;  /* 0x0000005b156f7220 */ /* 0x002fc40000400000 */
[----:B------:R-:W0:Y:S04]  /*35e0*/  LDSM.16.M88.4 R88, [R125+UR8+0x6000] ;  /* 0x006000087d58783b */ /* 0x000e280008000200 */
[----:B------:R-:W1:Y:S01]  /*35f0*/  LDSM.16.M88.4 R112, [R125+UR8+0x6800] ;  /* 0x006800087d70783b */ /* 0x000e620008000200 */
[----:B------:R-:W-:-:S05]  /*3600*/  LOP3.LUT R169, R124, 0x40, RZ, 0x3c, !PT ;  /* 0x000000407ca97812 */ /* 0x000fca00078e3cff */
[----:B------:R-:W-:Y:S04]  /*3610*/  LDSM.16.M88.4 R124, [R169+UR8+0x6000] ;  /* 0x00600008a97c783b */ /* 0x000fe80008000200 */
[----:B------:R-:W-:Y:S01]  /*3620*/  LDSM.16.M88.4 R128, [R169+UR8+0x6800] ;  /* 0x00680008a980783b */ /* 0x000fe20008000200 */
[C---:B--2---:R-:W-:Y:S06]  /*3630*/  HMMA.16816.F32 R108, R116.reuse, R84, R108 ;  /* 0x00000054746c723c */ /* 0x044fec000000186c */
[----:B---3--:R-:W-:Y:S07]  /*3640*/  HMMA.16816.F32 R92, R116, R104, R92 ;  /* 0x00000068745c723c */ /* 0x008fee000000185c */
[C---:B------:R-:W-:Y:S01]  /*3650*/  FMUL R116, R140.reuse, R96 ;  /* 0x000000608c747220 */ /* 0x040fe20000400000 */
[----:B------:R-:W-:Y:S01]  /*3660*/  FMUL R117, R140, R97 ;  /* 0x000000618c757220 */ /* 0x000fe20000400000 */
[C---:B------:R-:W-:Y:S01]  /*3670*/  FMUL R118, R139.reuse, R98 ;  /* 0x000000628b767220 */ /* 0x040fe20000400000 */
[----:B------:R-:W-:-:S02]  /*3680*/  FMUL R119, R139, R99 ;  /* 0x000000638b777220 */ /* 0x000fc40000400000 */
[----:B------:R-:W2:Y:S05]  /*3690*/  LDSM.16.M88.4 R96, [R18+UR8] ;  /* 0x000000081260783b */ /* 0x000eaa0008000200 */
[C---:B----4-:R-:W-:Y:S06]  /*36a0*/  HMMA.16816.F32 R116, R120.reuse, R84, R116 ;  /* 0x000000547874723c */ /* 0x050fec0000001874 */
[----:B------:R-:W-:Y:S01]  /*36b0*/  HMMA.16816.F32 R120, R120, R104, R100 ;  /* 0x000000687878723c */ /* 0x000fe20000001864 */
[----:B------:R-:W3:Y:S05]  /*36c0*/  LDSM.16.M88.4 R100, [R18+UR8+0x2000] ;  /* 0x002000081264783b */ /* 0x000eea0008000200 */
[C---:B0-----:R-:W-:Y:S06]  /*36d0*/  HMMA.16816.F32 R108, R88.reuse, R86, R108 ;  /* 0x00000056586c723c */ /* 0x041fec000000186c */
[----:B------:R-:W-:Y:S06]  /*36e0*/  HMMA.16816.F32 R92, R88, R106, R92 ;  /* 0x0000006a585c723c */ /* 0x000fec000000185c */
[C---:B-1----:R-:W-:Y:S01]  /*36f0*/  HMMA.16816.F32 R116, R112.reuse, R86, R116 ;  /* 0x000000567074723c */ /* 0x042fe20000001874 */
[----:B------:R-:W-:Y:S05]  /*3700*/  LDSM.16.M88.4 R84, [R17+UR8+0x6800] ;  /* 0x006800081154783b */ /* 0x000fea0008000200 */
[----:B------:R-:W-:Y:S01]  /*3710*/  HMMA.16816.F32 R120, R112, R106, R120 ;  /* 0x0000006a7078723c */ /* 0x000fe20000001878 */
[----:B------:R-:W0:Y:S01]  /*3720*/  LDSM.16.M88.4 R104, [R17+UR8+0x6000] ;  /* 0x006000081168783b */ /* 0x000e220008000200 */
[----:B------:R-:W1:Y:S04]  /*3730*/  LDC R113, c[0x0][0x264] ;  /* 0x00009900ff717b82 */ /* 0x000e680000000800 */
[----:B--2---:R-:W-:Y:S01]  /*3740*/  HMMA.16816.F32 R108, R124, R96, R108 ;  /* 0x000000607c6c723c */ /* 0x004fe2000000186c */
[----:B------:R-:W-:-:S03]  /*3750*/  UIADD3 UR4, UR4, 0x40, URZ ;  /* 0x0000004004047890 */ /* 0x000fc6000fffe03f */
[----:B------:R-:W2:Y:S02]  /*3760*/  LDC R112, c[0x0][0x254] ;  /* 0x00009500ff707b82 */ /* 0x000ea40000000800 */
[----:B---3--:R-:W-:Y:S06]  /*3770*/  HMMA.16816.F32 R92, R124, R100, R92 ;  /* 0x000000647c5c723c */ /* 0x008fec000000185c */
[C---:B------:R-:W-:Y:S06]  /*3780*/  HMMA.16816.F32 R116, R128.reuse, R96, R116 ;  /* 0x000000608074723c */ /* 0x040fec0000001874 */
[----:B------:R-:W-:Y:S01]  /*3790*/  HMMA.16816.F32 R120, R128, R100, R120 ;  /* 0x000000648078723c */ /* 0x000fe20000001878 */
[----:B------:R-:W-:Y:S01]  /*37a0*/  ISETP.LE.AND P2, PT, R7, UR4, PT ;  /* 0x0000000407007c0c */ /* 0x000fe2000bf43270 */
[----:B------:R-:W-:Y:S01]  /*37b0*/  FFMA R3, R138, R3, R165 ;  /* 0x000000038a037223 */ /* 0x000fe200000000a5 */
[----:B------:R-:W-:Y:S01]  /*37c0*/  FFMA R4, R21, R4, R166 ;  /* 0x0000000415047223 */ /* 0x000fe200000000a6 */
[----:B------:R-:W-:Y:S01]  /*37d0*/  FFMA R5, R140, R5, R167 ;  /* 0x000000058c057223 */ /* 0x000fe200000000a7 */
[----:B------:R-:W-:Y:S01]  /*37e0*/  FFMA R6, R139, R6, R168 ;  /* 0x000000068b067223 */ /* 0x000fe200000000a8 */
[----:B-1----:R-:W-:Y:S01]  /*37f0*/  IMAD R16, R113, 0x40, R16 ;  /* 0x0000004071107824 */ /* 0x002fe200078e0210 */
[----:B------:R-:W-:Y:S01]  /*3800*/  MOV R21, R162 ;  /* 0x000000a200157202 */ /* 0x000fe20000000f00 */
[----:B--2---:R-:W-:Y:S01]  /*3810*/  IMAD R15, R112, 0x40, R15 ;  /* 0x00000040700f7824 */ /* 0x004fe200078e020f */
[----:B0-----:R-:W-:Y:S01]  /*3820*/  HMMA.16816.F32 R88, R104, R98, R108 ;  /* 0x000000626858723c */ /* 0x001fe2000000186c */
[----:B------:R-:W-:-:S05]  /*3830*/  IMAD.MOV.U32 R138, RZ, RZ, R141 ;  /* 0x000000ffff8a7224 */ /* 0x000fca00078e008d */
[----:B------:R-:W-:Y:S01]  /*3840*/  HMMA.16816.F32 R92, R104, R102, R92 ;  /* 0x00000066685c723c */ /* 0x000fe2000000185c */
[----:B------:R-:W-:Y:S02]  /*3850*/  IMAD.MOV.U32 R139, RZ, RZ, R164 ;  /* 0x000000ffff8b7224 */ /* 0x000fe400078e00a4 */
[----:B------:R-:W-:-:S03]  /*3860*/  IMAD.MOV.U32 R140, RZ, RZ, R163 ;  /* 0x000000ffff8c7224 */ /* 0x000fc600078e00a3 */
[C---:B------:R-:W-:Y:S06]  /*3870*/  HMMA.16816.F32 R96, R84.reuse, R98, R116 ;  /* 0x000000625460723c */ /* 0x040fec0000001874 */
[----:B------:R-:W-:Y:S01]  /*3880*/  HMMA.16816.F32 R100, R84, R102, R120 ;  /* 0x000000665464723c */ /* 0x000fe20000001878 */
[----:B------:R-:W-:-:S08]  /*3890*/  NOP ;  /* 0x0000000000007918 */ /* 0x000fd00000000000 */
[----:B------:R-:W-:-:S15]  /*38a0*/  @!P2 BRA `(.L_x_9) ;  /* 0xffffffe0000ca947 */ /* 0x000fde000383ffff */
.L_x_0:
[----:B------:R-:W-:Y:S01]  /*38b0*/  IMAD.MOV.U32 R18, RZ, RZ, R3 ;  /* 0x000000ffff127224 */ /* 0x000fe200078e0003 */
[C---:B------:R-:W-:Y:S01]  /*38c0*/  LOP3.LUT R10, R0.reuse, 0x3f, RZ, 0xc0, !PT ;  /* 0x0000003f000a7812 */ /* 0x040fe200078ec0ff */
[----:B------:R-:W-:Y:S01]  /*38d0*/  IMAD.MOV.U32 R15, RZ, RZ, R6 ;  /* 0x000000ffff0f7224 */ /* 0x000fe200078e0006 */
[----:B------:R-:W-:Y:S01]  /*38e0*/  LOP3.LUT R39, R0, 0x18, RZ, 0xc0, !PT ;  /* 0x0000001800277812 */ /* 0x000fe200078ec0ff */
[C---:B------:R-:W-:Y:S01]  /*38f0*/  FMUL R3, R18.reuse, 8388608 ;  /* 0x4b00000012037820 */ /* 0x040fe20000400000 */
[----:B------:R-:W-:Y:S01]  /*3900*/  FSETP.GEU.AND P1, PT, R18, 1.175494350822287508e-38, PT ;  /* 0x008000001200780b */ /* 0x000fe20003f2e000 */
[----:B------:R-:W-:Y:S01]  /*3910*/  IMAD.MOV.U32 R16, RZ, RZ, R5 ;  /* 0x000000ffff107224 */ /* 0x000fe200078e0005 */
[----:B------:R-:W-:Y:S01]  /*3920*/  LOP3.LUT R9, R0, 0xc0, RZ, 0xc0, !PT ;  /* 0x000000c000097812 */ /* 0x000fe200078ec0ff */
[----:B------:R-:W-:Y:S01]  /*3930*/  IMAD R10, R39, 0x40, R10 ;  /* 0x00000040270a7824 */ /* 0x000fe200078e020a */
[----:B------:R-:W-:Y:S01]  /*3940*/  FSEL R29, R3, R18, !P1 ;  /* 0x00000012031d7208 */ /* 0x000fe20004800000 */
[C---:B------:R-:W-:Y:S01]  /*3950*/  FMUL R6, R15.reuse, 8388608 ;  /* 0x4b0000000f067820 */ /* 0x040fe20000400000 */
[----:B------:R-:W-:Y:S01]  /*3960*/  FSETP.GEU.AND P4, PT, R15, 1.175494350822287508e-38, PT ;  /* 0x008000000f00780b */ /* 0x000fe20003f8e000 */
[----:B------:R-:W-:Y:S01]  /*3970*/  IMAD.SHL.U32 R10, R10, 0x4, RZ ;  /* 0x000000040a0a7824 */ /* 0x000fe200078e00ff */
[----:B------:R-:W-:Y:S01]  /*3980*/  SHF.R.U32.HI R9, RZ, 0x1, R9 ;  /* 0x00000001ff097819 */ /* 0x000fe20000011609 */
[----:B------:R-:W-:Y:S01]  /*3990*/  VIADD R3, R29, 0xc0cafb0d ;  /* 0xc0cafb0d1d037836 */ /* 0x000fe20000000000 */
[----:B------:R-:W-:Y:S01]  /*39a0*/  FSETP.GT.AND P5, PT, |R15|, 8.50705917302346158658e+37, PT ;  /* 0x7e8000000f00780b */ /* 0x000fe20003fa4200 */
[----:B------:R-:W-:Y:S01]  /*39b0*/  FMUL R5, R16, 8388608 ;  /* 0x4b00000010057820 */ /* 0x000fe20000400000 */
[----:B------:R-:W-:Y:S01]  /*39c0*/  FSEL R57, R6, R15, !P4 ;  /* 0x0000000f06397208 */ /* 0x000fe20006000000 */
[----:B------:R-:W-:Y:S01]  /*39d0*/  IMAD.MOV.U32 R25, RZ, RZ, R4 ;  /* 0x000000ffff197224 */ /* 0x000fe200078e0004 */
[----:B------:R-:W-:Y:S01]  /*39e0*/  LOP3.LUT R7, R3, 0xff800000, RZ, 0xc0, !PT ;  /* 0xff80000003077812 */ /* 0x000fe200078ec0ff */
[----:B------:R-:W-:Y:S01]  /*39f0*/  BAR.SYNC.DEFER_BLOCKING 0x0 ;  /* 0x0000000000007b1d */ /* 0x000fe20000010000 */
[----:B------:R-:W-:Y:S01]  /*3a00*/  FSEL R3, RZ, -23, P1 ;  /* 0xc1b80000ff037808 */ /* 0x000fe20000800000 */
[----:B------:R-:W-:Y:S01]  /*3a10*/  FMUL R4, R25, 8388608 ;  /* 0x4b00000019047820 */ /* 0x000fe20000400000 */
[----:B------:R-:W-:-:S02]  /*3a20*/  FSETP.GT.AND P1, PT, |R16|, 8.50705917302346158658e+37, PT ;  /* 0x7e8000001000780b */ /* 0x000fc40003f24200 */
[----:B------:R-:W-:Y:S01]  /*3a30*/  LOP3.LUT R28, R10, R9, RZ, 0x3c, !PT ;  /* 0x000000090a1c7212 */ /* 0x000fe200078e3cff */
[----:B------:R-:W-:Y:S01]  /*3a40*/  VIADD R9, R57, 0xc0cafb0d ;  /* 0xc0cafb0d39097836 */ /* 0x000fe20000000000 */
[C---:B------:R-:W-:Y:S01]  /*3a50*/  FSETP.GEU.AND P6, PT, |R15|.reuse, 1.175494350822287508e-38, PT ;  /* 0x008000000f00780b */ /* 0x040fe20003fce200 */
[----:B------:R-:W-:Y:S01]  /*3a60*/  @P5 FMUL R15, R15, 0.25 ;  /* 0x3e8000000f0f5820 */ /* 0x000fe20000400000 */
[----:B------:R-:W-:Y:S01]  /*3a70*/  FSEL R10, RZ, -23, P4 ;  /* 0xc1b80000ff0a7808 */ /* 0x000fe20002000000 */
[----:B------:R-:W-:Y:S01]  /*3a80*/  @P5 FMUL R103, R103, 0.25 ;  /* 0x3e80000067675820 */ /* 0x000fe20000400000 */
[----:B------:R-:W-:Y:S01]  /*3a90*/  FSETP.GEU.AND P4, PT, |R16|, 1.175494350822287508e-38, PT ;  /* 0x008000001000780b */ /* 0x000fe20003f8e200 */
[----:B------:R-:W-:Y:S01]  /*3aa0*/  @P5 FMUL R102, R102, 0.25 ;  /* 0x3e80000066665820 */ /* 0x000fe20000400000 */
[----:B------:R-:W-:Y:S01]  /*3ab0*/  FSETP.GEU.AND P3, PT, R16, 1.175494350822287508e-38, PT ;  /* 0x008000001000780b */ /* 0x000fe20003f6e000 */
[----:B------:R-:W-:Y:S01]  /*3ac0*/  @P5 FMUL R99, R99, 0.25 ;  /* 0x3e80000063635820 */ /* 0x000fe20000400000 */
[----:B------:R-:W-:Y:S01]  /*3ad0*/  LOP3.LUT R12, R9, 0xff800000, RZ, 0xc0, !PT ;  /* 0xff800000090c7812 */ /* 0x000fe200078ec0ff */
[----:B------:R-:W-:Y:S01]  /*3ae0*/  @P5 FMUL R98, R98, 0.25 ;  /* 0x3e80000062625820 */ /* 0x000fe20000400000 */
[----:B------:R-:W-:Y:S01]  /*3af0*/  FSEL R31, R5, R16, !P3 ;  /* 0x00000010051f7208 */ /* 0x000fe20005800000 */
[----:B------:R-:W-:Y:S01]  /*3b00*/  @P1 FMUL R16, R16, 0.25 ;  /* 0x3e80000010101820 */ /* 0x000fe20000400000 */
[----:B------:R-:W-:Y:S01]  /*3b10*/  FSETP.GEU.AND P2, PT, R25, 1.175494350822287508e-38, PT ;  /* 0x008000001900780b */ /* 0x000fe20003f4e000 */
[----:B------:R-:W-:Y:S01]  /*3b20*/  @!P6 FMUL R15, R15, 16777216 ;  /* 0x4b8000000f0fe820 */ /* 0x000fe20000400000 */
[----:B------:R-:W-:Y:S01]  /*3b30*/  FSEL R6, RZ, -23, P3 ;  /* 0xc1b80000ff067808 */ /* 0x000fe20001800000 */
[----:B------:R-:W-:Y:S01]  /*3b40*/  @!P6 FMUL R103, R103, 16777216 ;  /* 0x4b8000006767e820 */ /* 0x000fe20000400000 */
[----:B------:R-:W-:Y:S01]  /*3b50*/  ISETP.GE.U32.AND P0, PT, R8, 0x20, PT ;  /* 0x000000200800780c */ /* 0x000fe20003f06070 */
[----:B------:R-:W-:Y:S01]  /*3b60*/  @!P4 FMUL R16, R16, 16777216 ;  /* 0x4b8000001010c820 */ /* 0x000fe20000400000 */
[----:B------:R-:W-:Y:S01]  /*3b70*/  I2FP.F32.S32 R13, R12 ;  /* 0x0000000c000d7245 */ /* 0x000fe20000201400 */
[----:B------:R-:W0:Y:S01]  /*3b80*/  MUFU.RCP R14, R15 ;  /* 0x0000000f000e7308 */ /* 0x000e220000001000 */
[----:B------:R-:W-:Y:S01]  /*3b90*/  FSETP.GT.AND P3, PT, |R18|, 8.50705917302346158658e+37, PT ;  /* 0x7e8000001200780b */ /* 0x000fe20003f64200 */
[----:B------:R-:W-:Y:S01]  /*3ba0*/  @!P6 FMUL R102, R102, 16777216 ;  /* 0x4b8000006666e820 */ /* 0x000fe20000400000 */
[----:B------:R-:W-:Y:S01]  /*3bb0*/  I2FP.F32.S32 R8, R7 ;  /* 0x0000000700087245 */ /* 0x000fe20000201400 */
[----:B------:R-:W-:Y:S01]  /*3bc0*/  FFMA.FTZ R10, R13, 1.1920928955078125e-07, R10 ;  /* 0x340000000d0a7823 */ /* 0x000fe2000001000a */
[----:B------:R-:W-:Y:S01]  /*3bd0*/  FSEL R30, R4, R25, !P2 ;  /* 0x00000019041e7208 */ /* 0x000fe20005000000 */
[----:B------:R-:W-:Y:S01]  /*3be0*/  @!P6 FMUL R99, R99, 16777216 ;  /* 0x4b8000006363e820 */ /* 0x000fe20000400000 */
[----:B------:R-:W-:Y:S01]  /*3bf0*/  FSEL R4, RZ, -23, P2 ;  /* 0xc1b80000ff047808 */ /* 0x000fe20001000000 */
[----:B------:R-:W-:Y:S01]  /*3c00*/  FFMA.FTZ R3, R8, 1.1920928955078125e-07, R3 ;  /* 0x3400000008037823 */ /* 0x000fe20000010003 */
[C---:B------:R-:W-:Y:S01]  /*3c10*/  FSETP.GT.AND P5, PT, |R25|.reuse, 8.50705917302346158658e+37, PT ;  /* 0x7e8000001900780b */ /* 0x040fe20003fa4200 */
[----:B------:R-:W-:Y:S01]  /*3c20*/  @!P6 FMUL R98, R98, 16777216 ;  /* 0x4b8000006262e820 */ /* 0x000fe20000400000 */
[----:B------:R-:W-:Y:S01]  /*3c30*/  FSETP.GEU.AND P2, PT, |R18|, 1.175494350822287508e-38, PT ;  /* 0x008000001200780b */ /* 0x000fe20003f4e200 */
[----:B------:R-:W1:Y:S01]  /*3c40*/  MUFU.RCP R13, R16 ;  /* 0x00000010000d7308 */ /* 0x000e620000001000 */
[----:B------:R-:W-:Y:S01]  /*3c50*/  VIADD R5, R30, 0xc0cafb0d ;  /* 0xc0cafb0d1e057836 */ /* 0x000fe20000000000 */
[----:B------:R-:W-:Y:S01]  /*3c60*/  FSETP.GEU.AND P6, PT, |R25|, 1.175494350822287508e-38, PT ;  /* 0x008000001900780b */ /* 0x000fe20003fce200 */
[----:B------:R-:W-:Y:S01]  /*3c70*/  VIADD R8, R31, 0xc0cafb0d ;  /* 0xc0cafb0d1f087836 */ /* 0x000fe20000000000 */
[----:B------:R-:W-:Y:S01]  /*3c80*/  LOP3.LUT R26, R0, 0x3, RZ, 0xc0, !PT ;  /* 0x00000003001a7812 */ /* 0x000fe200078ec0ff */
[----:B------:R-:W-:Y:S01]  /*3c90*/  @P3 FMUL R18, R18, 0.25 ;  /* 0x3e80000012123820 */ /* 0x000fe20000400000 */
[----:B------:R-:W-:Y:S01]  /*3ca0*/  LOP3.LUT R11, R0, 0xe0, RZ, 0xc0, !PT ;  /* 0x000000e0000b7812 */ /* 0x000fe200078ec0ff */
[----:B------:R-:W-:Y:S01]  /*3cb0*/  @P1 FMUL R101, R101, 0.25 ;  /* 0x3e80000065651820 */ /* 0x000fe20000400000 */
[----:B------:R-:W-:Y:S01]  /*3cc0*/  LOP3.LUT R5, R5, 0xff800000, RZ, 0xc0, !PT ;  /* 0xff80000005057812 */ /* 0x000fe200078ec0ff */
[----:B------:R-:W-:Y:S01]  /*3cd0*/  @P1 FMUL R100, R100, 0.25 ;  /* 0x3e80000064641820 */ /* 0x000fe20000400000 */
[----:B------:R-:W-:Y:S01]  /*3ce0*/  LOP3.LUT R8, R8, 0xff800000, RZ, 0xc0, !PT ;  /* 0xff80000008087812 */ /* 0x000fe200078ec0ff */
[----:B------:R-:W-:Y:S01]  /*3cf0*/  @P1 FMUL R97, R97, 0.25 ;  /* 0x3e80000061611820 */ /* 0x000fe20000400000 */
[----:B------:R-:W-:Y:S01]  /*3d00*/  LEA R26, R26, R11, 0x2 ;  /* 0x0000000b1a1a7211 */ /* 0x000fe200078e10ff */
[----:B------:R-:W-:Y:S01]  /*3d10*/  @P1 FMUL R96, R96, 0.25 ;  /* 0x3e80000060601820 */ /* 0x000fe20000400000 */
[----:B------:R-:W-:Y:S01]  /*3d20*/  I2FP.F32.S32 R9, R5 ;  /* 0x0000000500097245 */ /* 0x000fe20000201400 */
[----:B------:R-:W-:Y:S01]  /*3d30*/  @P5 FMUL R25, R25, 0.25 ;  /* 0x3e80000019195820 */ /* 0x000fe20000400000 */
[----:B------:R-:W-:Y:S01]  /*3d40*/  I2FP.F32.S32 R11, R8 ;  /* 0x00000008000b7245 */ /* 0x000fe20000201400 */
[----:B------:R-:W-:Y:S01]  /*3d50*/  @!P2 FMUL R18, R18, 16777216 ;  /* 0x4b8000001212a820 */ /* 0x000fe20000400000 */
[----:B------:R-:W-:Y:S01]  /*3d60*/  @!P4 FMUL R101, R101, 16777216 ;  /* 0x4b8000006565c820 */ /* 0x000fe20000400000 */
[----:B------:R-:W-:Y:S01]  /*3d70*/  @!P4 FMUL R100, R100, 16777216 ;  /* 0x4b8000006464c820 */ /* 0x000fe20000400000 */
[----:B------:R-:W-:Y:S01]  /*3d80*/  @!P4 FMUL R97, R97, 16777216 ;  /* 0x4b8000006161c820 */ /* 0x000fe20000400000 */
[----:B------:R-:W-:Y:S01]  /*3d90*/  @!P4 FMUL R96, R96, 16777216 ;  /* 0x4b8000006060c820 */ /* 0x000fe20000400000 */
[----:B------:R-:W-:Y:S01]  /*3da0*/  @!P6 FMUL R25, R25, 16777216 ;  /* 0x4b8000001919e820 */ /* 0x000fe20000400000 */
[----:B------:R-:W-:Y:S01]  /*3db0*/  FFMA.FTZ R9, R9, 1.1920928955078125e-07, R4 ;  /* 0x3400000009097823 */ /* 0x000fe20000010004 */
[----:B------:R-:W-:Y:S01]  /*3dc0*/  FFMA.FTZ R11, R11, 1.1920928955078125e-07, R6 ;  /* 0x340000000b0b7823 */ /* 0x000fe20000010006 */
[C---:B0-----:R-:W-:Y:S01]  /*3dd0*/  FMUL R4, R14.reuse, R103 ;  /* 0x000000670e047220 */ /* 0x041fe20000400000 */
[C---:B------:R-:W-:Y:S01]  /*3de0*/  FMUL R6, R14.reuse, R102 ;  /* 0x000000660e067220 */ /* 0x040fe20000400000 */
[C---:B------:R-:W-:Y:S01]  /*3df0*/  FMUL R17, R14.reuse, R99 ;  /* 0x000000630e117220 */ /* 0x040fe20000400000 */
[----:B------:R-:W-:Y:S01]  /*3e00*/  FMUL R19, R14, R98 ;  /* 0x000000620e137220 */ /* 0x000fe20000400000 */
[----:B------:R-:W0:Y:S01]  /*3e10*/  MUFU.RCP R18, R18 ;  /* 0x0000001200127308 */ /* 0x000e220000001000 */
[C---:B-1----:R-:W-:Y:S01]  /*3e20*/  FMUL R14, R13.reuse, R101 ;  /* 0x000000650d0e7220 */ /* 0x042fe20000400000 */
[C---:B------:R-:W-:Y:S01]  /*3e30*/  FMUL R15, R13.reuse, R100 ;  /* 0x000000640d0f7220 */ /* 0x040fe20000400000 */
[C---:B------:R-:W-:Y:S01]  /*3e40*/  FMUL R21, R13.reuse, R97 ;  /* 0x000000610d157220 */ /* 0x040fe20000400000 */
[----:B------:R-:W-:Y:S01]  /*3e50*/  FMUL R16, R13, R96 ;  /* 0x000000600d107220 */ /* 0x000fe20000400000 */
[----:B------:R-:W-:Y:S01]  /*3e60*/  @P3 FMUL R93, R93, 0.25 ;  /* 0x3e8000005d5d3820 */ /* 0x000fe20000400000 */
[----:B------:R-:W-:Y:S01]  /*3e70*/  @P3 FMUL R92, R92, 0.25 ;  /* 0x3e8000005c5c3820 */ /* 0x000fe20000400000 */
[----:B------:R-:W-:Y:S01]  /*3e80*/  @P3 FMUL R89, R89, 0.25 ;  /* 0x3e80000059593820 */ /* 0x000fe20000400000 */
[----:B------:R-:W1:Y:S01]  /*3e90*/  MUFU.RCP R13, R25 ;  /* 0x00000019000d7308 */ /* 0x000e620000001000 */
[----:B------:R-:W-:Y:S01]  /*3ea0*/  @P3 FMUL R88, R88, 0.25 ;  /* 0x3e80000058583820 */ /* 0x000fe20000400000 */
[----:B------:R-:W-:Y:S01]  /*3eb0*/  @P5 FMUL R95, R95, 0.25 ;  /* 0x3e8000005f5f5820 */ /* 0x000fe20000400000 */
[----:B------:R-:W-:Y:S01]  /*3ec0*/  @P5 FMUL R94, R94, 0.25 ;  /* 0x3e8000005e5e5820 */ /* 0x000fe20000400000 */
[----:B------:R-:W-:Y:S01]  /*3ed0*/  @P5 FMUL R90, R90, 0.25 ;  /* 0x3e8000005a5a5820 */ /* 0x000fe20000400000 */
[----:B------:R-:W-:Y:S01]  /*3ee0*/  @P5 FMUL R91, R91, 0.25 ;  /* 0x3e8000005b5b5820 */ /* 0x000fe20000400000 */
[----:B------:R-:W-:Y:S01]  /*3ef0*/  @!P2 FMUL R93, R93, 16777216 ;  /* 0x4b8000005d5da820 */ /* 0x000fe20000400000 */
[----:B------:R-:W-:Y:S01]  /*3f00*/  @!P2 FMUL R92, R92, 16777216 ;  /* 0x4b8000005c5ca820 */ /* 0x000fe20000400000 */
[----:B------:R-:W-:Y:S01]  /*3f10*/  @!P2 FMUL R89, R89, 16777216 ;  /* 0x4b8000005959a820 */ /* 0x000fe20000400000 */
[----:B------:R-:W-:Y:S01]  /*3f20*/  @!P2 FMUL R88, R88, 16777216 ;  /* 0x4b8000005858a820 */ /* 0x000fe20000400000 */
[----:B------:R-:W-:Y:S01]  /*3f30*/  @!P6 FMUL R95, R95, 16777216 ;  /* 0x4b8000005f5fe820 */ /* 0x000fe20000400000 */
[----:B------:R-:W-:Y:S01]  /*3f40*/  @!P6 FMUL R94, R94, 16777216 ;  /* 0x4b8000005e5ee820 */ /* 0x000fe20000400000 */
[----:B------:R-:W-:Y:S01]  /*3f50*/  @!P6 FMUL R90, R90, 16777216 ;  /* 0x4b8000005a5ae820 */ /* 0x000fe20000400000 */
[----:B------:R-:W-:Y:S01]  /*3f60*/  LOP3.LUT R59, R0, 0x1c, RZ, 0xc0, !PT ;  /* 0x0000001c003b7812 */ /* 0x000fe200078ec0ff */
[----:B------:R-:W-:Y:S01]  /*3f70*/  @!P6 FMUL R91, R91, 16777216 ;  /* 0x4b8000005b5be820 */ /* 0x000fe20000400000 */
[C---:B0-----:R-:W-:Y:S01]  /*3f80*/  FMUL R22, R18.reuse, R93 ;  /* 0x0000005d12167220 */ /* 0x041fe20000400000 */
[C---:B------:R-:W-:Y:S01]  /*3f90*/  FMUL R23, R18.reuse, R92 ;  /* 0x0000005c12177220 */ /* 0x040fe20000400000 */
[C---:B------:R-:W-:Y:S01]  /*3fa0*/  FMUL R27, R18.reuse, R89 ;  /* 0x00000059121b7220 */ /* 0x040fe20000400000 */
[----:B------:R-:W-:Y:S01]  /*3fb0*/  FMUL R24, R18, R88 ;  /* 0x0000005812187220 */ /* 0x000fe20000400000 */
[C---:B-1----:R-:W-:Y:S01]  /*3fc0*/  FMUL R18, R13.reuse, R95 ;  /* 0x0000005f0d127220 */ /* 0x042fe20000400000 */
[C---:B------:R-:W-:Y:S01]  /*3fd0*/  FMUL R20, R13.reuse, R94 ;  /* 0x0000005e0d147220 */ /* 0x040fe20000400000 */
[----:B------:R-:W-:Y:S01]  /*3fe0*/  FMUL R25, R13, R90 ;  /* 0x0000005a0d197220 */ /* 0x000fe20000400000 */
[----:B------:R-:W-:Y:S01]  /*3ff0*/  F2FP.F16.F32.PACK_AB R15, R15, R16 ;  /* 0x000000100f0f723e */ /* 0x000fe200000000ff */
[----:B------:R-:W-:Y:S01]  /*4000*/  FMUL R13, R13, R91 ;  /* 0x0000005b0d0d7220 */ /* 0x000fe20000400000 */
[----:B------:R-:W-:Y:S01]  /*4010*/  IMAD.U32 R16, R26, 0x8, R59 ;  /* 0x000000081a107824 */ /* 0x000fe200078e003b */
[----:B------:R-:W-:Y:S01]  /*4020*/  IADD3 R7, R29, -R7, RZ ;  /* 0x800000071d077210 */ /* 0x000fe20007ffe0ff */
[----:B------:R-:W-:Y:S01]  /*4030*/  IMAD.IADD R5, R30, 0x1, -R5 ;  /* 0x000000011e057824 */ /* 0x000fe200078e0a05 */
[----:B------:R-:W-:Y:S01]  /*4040*/  F2FP.F16.F32.PACK_AB R23, R23, R24 ;  /* 0x000000181717723e */ /* 0x000fe200000000ff */
[----:B------:R-:W-:Y:S01]  /*4050*/  IMAD.IADD R8, R31, 0x1, -R8 ;  /* 0x000000011f087824 */ /* 0x000fe200078e0a08 */
[----:B------:R-:W-:Y:S01]  /*4060*/  F2FP.F16.F32.PACK_AB R22, R22, R27 ;  /* 0x0000001b1616723e */ /* 0x000fe200000000ff */
[----:B------:R-:W-:Y:S01]  /*4070*/  FADD R7, R7, -1 ;  /* 0xbf80000007077421 */ /* 0x000fe20000000000 */
[----:B------:R-:W-:Y:S01]  /*4080*/  F2FP.F16.F32.PACK_AB R17, R4, R17 ;  /* 0x000000110411723e */ /* 0x000fe200000000ff */
[----:B------:R-:W-:Y:S01]  /*4090*/  STS [R16+UR8], R23 ;  /* 0x0000001710007988 */ /* 0x000fe20008000808 */
[----:B------:R-:W-:Y:S01]  /*40a0*/  F2FP.F16.F32.PACK_AB R20, R20, R25 ;  /* 0x000000191414723e */ /* 0x000fe200000000ff */
[----:B------:R-:W-:Y:S01]  /*40b0*/  IMAD.IADD R12, R57, 0x1, -R12 ;  /* 0x00000001390c7824 */ /* 0x000fe200078e0a0c */
[----:B------:R-:W-:Y:S01]  /*40c0*/  F2FP.F16.F32.PACK_AB R13, R18, R13 ;  /* 0x0000000d120d723e */ /* 0x000fe200000000ff */
[----:B------:R-:W-:Y:S01]  /*40d0*/  STS [R16+UR8+0x80], R22 ;  /* 0x0000801610007988 */ /* 0x000fe20008000808 */
[----:B------:R-:W-:Y:S01]  /*40e0*/  LOP3.LUT R4, R16, 0x20, RZ, 0x3c, !PT ;  /* 0x0000002010047812 */ /* 0x000fe200078e3cff */
[----:B------:R-:W-:Y:S01]  /*40f0*/  FADD R5, R5, -1 ;  /* 0xbf80000005057421 */ /* 0x000fe20000000000 */
[----:B------:R-:W-:Y:S01]  /*4100*/  F2FP.F16.F32.PACK_AB R14, R14, R21 ;  /* 0x000000150e0e723e */ /* 0x000fe200000000ff */
[----:B------:R-:W-:Y:S01]  /*4110*/  IMAD.MOV.U32 R21, RZ, RZ, 0x3dc6b27f ;  /* 0x3dc6b27fff157424 */ /* 0x000fe200078e00ff */
[----:B------:R-:W-:Y:S01]  /*4120*/  LOP3.LUT R18, R16, 0x40, RZ, 0x3c, !PT ;  /* 0x0000004010127812 */ /* 0x000fe200078e3cff */
[----:B------:R-:W-:Y:S01]  /*4130*/  STS [R4+UR8+0x800], R20 ;  /* 0x0008001404007988 */ /* 0x000fe20008000808 */
[----:B------:R-:W-:Y:S01]  /*4140*/  FADD R8, R8, -1 ;  /* 0xbf80000008087421 */ /* 0x000fe20000000000 */
[----:B------:R-:W-:Y:S01]  /*4150*/  FADD R12, R12, -1 ;  /* 0xbf8000000c0c7421 */ /* 0x000fe20000000000 */
[----:B------:R-:W-:Y:S01]  /*4160*/  F2FP.F16.F32.PACK_AB R19, R6, R19 ;  /* 0x000000130613723e */ /* 0x000fe200000000ff */
[----:B------:R0:W-:Y:S01]  /*4170*/  STS [R4+UR8+0x880], R13 ;  /* 0x0008800d04007988 */ /* 0x0001e20008000808 */
[-C--:B------:R-:W-:Y:S01]  /*4180*/  FFMA.FTZ R6, R5, R21.reuse, -0.16845393180847167969 ;  /* 0xbe2c7f3005067423 */ /* 0x080fe20000010015 */
[----:B------:R-:W1:Y:S01]  /*4190*/  LDC R32, c[0x0][0x278] ;  /* 0x00009e00ff207b82 */ /* 0x000e620000000800 */
[----:B------:R-:W-:Y:S01]  /*41a0*/  ISETP.GE.U32.AND P4, PT, R29, 0x7f800000, PT ;  /* 0x7f8000001d00780c */ /* 0x000fe20003f86070 */
[----:B------:R2:W-:Y:S01]  /*41b0*/  STS [R18+UR8+0x1000], R15 ;  /* 0x0010000f12007988 */ /* 0x0005e20008000808 */
[C---:B------:R-:W-:Y:S01]  /*41c0*/  FFMA.FTZ R6, R5.reuse, R6, 0.1716887056827545166 ;  /* 0x3e2fcf2a05067423 */ /* 0x040fe20000010006 */
[----:B------:R-:W-:Y:S01]  /*41d0*/  ISETP.GE.U32.AND P5, PT, R30, 0x7f800000, PT ;  /* 0x7f8000001e00780c */ /* 0x000fe20003fa6070 */
[----:B------:R-:W-:Y:S01]  /*41e0*/  ULDC.64 UR6, c[0x0][0x270] ;  /* 0x00009c0000067ab9 */ /* 0x000fe20000000a00 */
[----:B------:R-:W-:Y:S01]  /*41f0*/  LOP3.LUT R24, R16, 0x60, RZ, 0x3c, !PT ;  /* 0x0000006010187812 */ /* 0x000fe200078e3cff */
[----:B------:R-:W-:Y:S01]  /*4200*/  FFMA.FTZ R6, R5, R6, -0.17900948226451873779 ;  /* 0xbe374e4305067423 */ /* 0x000fe20000010006 */
[-C--:B0-----:R-:W-:Y:S01]  /*4210*/  FFMA.FTZ R4, R7, R21.reuse, -0.16845393180847167969 ;  /* 0xbe2c7f3007047423 */ /* 0x081fe20000010015 */
[-C--:B------:R-:W-:Y:S01]  /*4220*/  FFMA.FTZ R13, R8, R21.reuse, -0.16845393180847167969 ;  /* 0xbe2c7f30080d7423 */ /* 0x080fe20000010015 */
[----:B------:R-:W0:Y:S01]  /*4230*/  LDC.64 R34, c[0x0][0x228] ;  /* 0x00008a00ff227b82 */ /* 0x000e220000000a00 */
[----:B------:R-:W-:Y:S01]  /*4240*/  FFMA.FTZ R6, R5, R6, 0.20512372255325317383 ;  /* 0x3e520bf405067423 */ /* 0x000fe20000010006 */
[----:B------:R-:W-:Y:S01]  /*4250*/  FFMA.FTZ R4, R7, R4, 0.1716887056827545166 ;  /* 0x3e2fcf2a07047423 */ /* 0x000fe20000010004 */
[----:B--2---:R-:W-:Y:S01]  /*4260*/  FFMA.FTZ R15, R12, R21, -0.16845393180847167969 ;  /* 0xbe2c7f300c0f7423 */ /* 0x004fe20000010015 */
[----:B------:R-:W-:Y:S01]  /*4270*/  FFMA.FTZ R13, R8, R13, 0.1716887056827545166 ;  /* 0x3e2fcf2a080d7423 */ /* 0x000fe2000001000d */
[----:B------:R-:W-:Y:S01]  /*4280*/  FFMA.FTZ R6, R5, R6, -0.24046532809734344482 ;  /* 0xbe763c8b05067423 */ /* 0x000fe20000010006 */
[----:B------:R-:W-:Y:S01]  /*4290*/  FFMA.FTZ R4, R7, R4, -0.17900948226451873779 ;  /* 0xbe374e4307047423 */ /* 0x000fe20000010004 */
[----:B------:R-:W-:Y:S01]  /*42a0*/  FFMA.FTZ R15, R12, R15, 0.1716887056827545166 ;  /* 0x3e2fcf2a0c0f7423 */ /* 0x000fe2000001000f */
[----:B------:R-:W-:Y:S01]  /*42b0*/  FFMA.FTZ R13, R8, R13, -0.17900948226451873779 ;  /* 0xbe374e43080d7423 */ /* 0x000fe2000001000d */
[----:B------:R-:W-:Y:S01]  /*42c0*/  FFMA.FTZ R6, R5, R6, 0.28857114911079406738 ;  /* 0x3e93bf9905067423 */ /* 0x000fe20000010006 */
[----:B------:R-:W-:Y:S01]  /*42d0*/  FFMA.FTZ R4, R7, R4, 0.20512372255325317383 ;  /* 0x3e520bf407047423 */ /* 0x000fe20000010004 */
[----:B------:R-:W-:Y:S01]  /*42e0*/  FFMA.FTZ R15, R12, R15, -0.17900948226451873779 ;  /* 0xbe374e430c0f7423 */ /* 0x000fe2000001000f */
[----:B------:R-:W-:Y:S01]  /*42f0*/  FFMA.FTZ R13, R8, R13, 0.20512372255325317383 ;  /* 0x3e520bf4080d7423 */ /* 0x000fe2000001000d */
[----:B------:R-:W-:Y:S01]  /*4300*/  FFMA.FTZ R6, R5, R6, -0.36067417263984680176 ;  /* 0xbeb8aa4905067423 */ /* 0x000fe20000010006 */
[----:B------:R-:W-:Y:S01]  /*4310*/  FFMA.FTZ R4, R7, R4, -0.24046532809734344482 ;  /* 0xbe763c8b07047423 */ /* 0x000fe20000010004 */
[----:B------:R-:W-:Y:S01]  /*4320*/  FFMA.FTZ R15, R12, R15, 0.20512372255325317383 ;  /* 0x3e520bf40c0f7423 */ /* 0x000fe2000001000f */
[----:B------:R-:W-:Y:S01]  /*4330*/  FFMA.FTZ R13, R8, R13, -0.24046532809734344482 ;  /* 0xbe763c8b080d7423 */ /* 0x000fe2000001000d */
[----:B------:R-:W-:Y:S01]  /*4340*/  FFMA.FTZ R6, R5, R6, 0.48089820146560668945 ;  /* 0x3ef6384a05067423 */ /* 0x000fe20000010006 */
[----:B------:R-:W-:Y:S01]  /*4350*/  FFMA.FTZ R4, R7, R4, 0.28857114911079406738 ;  /* 0x3e93bf9907047423 */ /* 0x000fe20000010004 */
[----:B------:R-:W-:Y:S01]  /*4360*/  FFMA.FTZ R15, R12, R15, -0.24046532809734344482 ;  /* 0xbe763c8b0c0f7423 */ /* 0x000fe2000001000f */
[----:B------:R-:W-:Y:S01]  /*4370*/  FFMA.FTZ R13, R8, R13, 0.28857114911079406738 ;  /* 0x3e93bf99080d7423 */ /* 0x000fe2000001000d */
[----:B------:R-:W-:Y:S01]  /*4380*/  FFMA.FTZ R6, R5, R6, -0.72134751081466674805 ;  /* 0xbf38aa3b05067423 */ /* 0x000fe20000010006 */
[----:B------:R-:W-:Y:S01]  /*4390*/  FFMA.FTZ R4, R7, R4, -0.36067417263984680176 ;  /* 0xbeb8aa4907047423 */ /* 0x000fe20000010004 */
[----:B------:R-:W-:Y:S01]  /*43a0*/  FFMA.FTZ R15, R12, R15, 0.28857114911079406738 ;  /* 0x3e93bf990c0f7423 */ /* 0x000fe2000001000f */
[----:B------:R-:W-:Y:S01]  /*43b0*/  FFMA.FTZ R13, R8, R13, -0.36067417263984680176 ;  /* 0xbeb8aa49080d7423 */ /* 0x000fe2000001000d */
[----:B------:R-:W-:Y:S01]  /*43c0*/  FMUL R6, R5, R6 ;  /* 0x0000000605067220 */ /* 0x000fe20000400000 */
[----:B------:R-:W-:Y:S01]  /*43d0*/  FFMA.FTZ R4, R7, R4, 0.48089820146560668945 ;  /* 0x3ef6384a07047423 */ /* 0x000fe20000010004 */
[----:B------:R-:W-:Y:S01]  /*43e0*/  FFMA.FTZ R15, R12, R15, -0.36067417263984680176 ;  /* 0xbeb8aa490c0f7423 */ /* 0x000fe2000001000f */
[----:B------:R-:W-:Y:S01]  /*43f0*/  FFMA.FTZ R13, R8, R13, 0.48089820146560668945 ;  /* 0x3ef6384a080d7423 */ /* 0x000fe2000001000d */
[----:B------:R-:W-:Y:S01]  /*4400*/  ISETP.GE.U32.AND P2, PT, R57, 0x7f800000, PT ;  /* 0x7f8000003900780c */ /* 0x000fe20003f46070 */
[----:B------:R-:W-:Y:S01]  /*4410*/  FFMA.FTZ R4, R7, R4, -0.72134751081466674805 ;  /* 0xbf38aa3b07047423 */ /* 0x000fe20000010004 */
[----:B------:R-:W-:Y:S01]  /*4420*/  FFMA.FTZ R15, R12, R15, 0.48089820146560668945 ;  /* 0x3ef6384a0c0f7423 */ /* 0x000fe2000001000f */
[----:B------:R-:W-:Y:S01]  /*4430*/  FFMA.FTZ R13, R8, R13, -0.72134751081466674805 ;  /* 0xbf38aa3b080d7423 */ /* 0x000fe2000001000d */
[----:B------:R-:W-:Y:S01]  /*4440*/  ISETP.GE.U32.AND P1, PT, R31, 0x7f800000, PT ;  /* 0x7f8000001f00780c */ /* 0x000fe20003f26070 */
[C---:B------:R-:W-:Y:S01]  /*4450*/  FMUL R4, R7.reuse, R4 ;  /* 0x0000000407047220 */ /* 0x040fe20000400000 */
[----:B------:R-:W-:Y:S01]  /*4460*/  FFMA.FTZ R15, R12, R15, -0.72134751081466674805 ;  /* 0xbf38aa3b0c0f7423 */ /* 0x000fe2000001000f */
[----:B------:R-:W-:Y:S01]  /*4470*/  FMUL R13, R8, R13 ;  /* 0x0000000d080d7220 */ /* 0x000fe20000400000 */
[----:B------:R-:W-:Y:S01]  /*4480*/  STS [R18+UR8+0x1080], R14 ;  /* 0x0010800e12007988 */ /* 0x000fe20008000808 */
[----:B------:R-:W-:Y:S01]  /*4490*/  FMUL R4, R7, R4 ;  /* 0x0000000407047220 */ /* 0x000fe20000400000 */
[----:B------:R-:W-:Y:S01]  /*44a0*/  FMUL R15, R12, R15 ;  /* 0x0000000f0c0f7220 */ /* 0x000fe20000400000 */
[----:B------:R-:W-:Y:S01]  /*44b0*/  FMUL R6, R5, R6 ;  /* 0x0000000605067220 */ /* 0x000fe20000400000 */
[----:B------:R-:W-:Y:S01]  /*44c0*/  FMUL R13, R8, R13 ;  /* 0x0000000d080d7220 */ /* 0x000fe20000400000 */
[----:B------:R-:W-:Y:S01]  /*44d0*/  FFMA.FTZ R4, R7, 1.4426950216293334961, R4 ;  /* 0x3fb8aa3b07047823 */ /* 0x000fe20000010004 */
[----:B------:R-:W-:Y:S01]  /*44e0*/  SHF.R.U32.HI R7, RZ, 0x5, R0 ;  /* 0x00000005ff077819 */ /* 0x000fe20000011600 */
[----:B------:R-:W-:Y:S01]  /*44f0*/  FMUL R15, R12, R15 ;  /* 0x0000000f0c0f7220 */ /* 0x000fe20000400000 */
[----:B------:R-:W-:Y:S01]  /*4500*/  STS [R24+UR8+0x1800], R19 ;  /* 0x0018001318007988 */ /* 0x000fe20008000808 */
[----:B------:R-:W-:Y:S01]  /*4510*/  FADD R3, R3, R4 ;  /* 0x0000000403037221 */ /* 0x000fe20000000000 */
[----:B------:R-:W-:Y:S01]  /*4520*/  SGXT.U32 R7, R7, 0x3 ;  /* 0x000000030707781a */ /* 0x000fe20000000000 */
[----:B------:R-:W-:Y:S01]  /*4530*/  @P4 IMAD.MOV.U32 R4, RZ, RZ, 0x7f800000 ;  /* 0x7f800000ff044424 */ /* 0x000fe200078e00ff */
[----:B------:R2:W-:Y:S01]  /*4540*/  STS [R24+UR8+0x1880], R17 ;  /* 0x0018801118007988 */ /* 0x0005e20008000808 */
[----:B------:R-:W-:Y:S01]  /*4550*/  FFMA.FTZ R6, R5, 1.4426950216293334961, R6 ;  /* 0x3fb8aa3b05067823 */ /* 0x000fe20000010006 */
[----:B------:R-:W-:Y:S01]  /*4560*/  FFMA.FTZ R8, R8, 1.4426950216293334961, R13 ;  /* 0x3fb8aa3b08087823 */ /* 0x000fe2000001000d */
[----:B------:R-:W-:Y:S01]  /*4570*/  FFMA.FTZ R15, R12, 1.4426950216293334961, R15 ;  /* 0x3fb8aa3b0c0f7823 */ /* 0x000fe2000001000f */
[----:B------:R-:W-:Y:S01]  /*4580*/  BAR.SYNC.DEFER_BLOCKING 0x0 ;  /* 0x0000000000007b1d */ /* 0x000fe20000010000 */
[----:B------:R-:W-:-:S02]  /*4590*/  @P5 IMAD.MOV.U32 R5, RZ, RZ, 0x7f800000 ;  /* 0x7f800000ff055424 */ /* 0x000fc400078e00ff */
[----:B------:R-:W-:Y:S01]  /*45a0*/  @P4 FFMA.FTZ R3, R29, R4, +INF ;  /* 0x7f8000001d034423 */ /* 0x000fe20000010004 */
[----:B------:R-:W-:Y:S01]  /*45b0*/  UIMAD UR6, UR9, UR6, URZ ;  /* 0x00000006090672a4 */ /* 0x000fe2000f8e023f */
[----:B-1----:R-:W-:Y:S02]  /*45c0*/  IMAD R7, R7, R32, RZ ;  /* 0x0000002007077224 */ /* 0x002fe400078e02ff */
[----:B------:R-:W-:Y:S01]  /*45d0*/  FADD R36, R9, R6 ;  /* 0x0000000609247221 */ /* 0x000fe20000000000 */
[----:B------:R-:W-:Y:S02]  /*45e0*/  IMAD R4, R2, UR7, RZ ;  /* 0x0000000702047c24 */ /* 0x000fe4000f8e02ff */
[----:B------:R-:W-:Y:S01]  /*45f0*/  FADD R37, R11, R8 ;  /* 0x000000080b257221 */ /* 0x000fe20000000000 */
[----:B------:R-:W-:Y:S01]  /*4600*/  FADD R38, R10, R15 ;  /* 0x0000000f0a267221 */ /* 0x000fe20000000000 */
[----:B------:R-:W-:Y:S01]  /*4610*/  @P5 FFMA.FTZ R36, R30, R5, +INF ;  /* 0x7f8000001e245423 */ /* 0x000fe20000010005 */
[----:B------:R-:W-:Y:S01]  /*4620*/  USHF.L.U32 UR5, UR6, 0x1, URZ ;  /* 0x0000000106057899 */ /* 0x000fe2000800063f */
[----:B------:R-:W-:Y:S01]  /*4630*/  @P2 MOV R10, 0x7f800000 ;  /* 0x7f800000000a2802 */ /* 0x000fe20000000f00 */
[----:B------:R-:W-:Y:S01]  /*4640*/  IMAD R8, R32, 0x8, R7 ;  /* 0x0000000820087824 */ /* 0x000fe200078e0207 */
[----:B------:R-:W-:Y:S01]  /*4650*/  UIMAD.WIDE UR6, UR6, 0x2, URZ ;  /* 0x00000002060678a5 */ /* 0x000fe2000f8e023f */
[----:B------:R-:W-:Y:S01]  /*4660*/  @P1 IMAD.MOV.U32 R6, RZ, RZ, 0x7f800000 ;  /* 0x7f800000ff061424 */ /* 0x000fe200078e00ff */
[----:B------:R-:W-:Y:S01]  /*4670*/  FSETP.NEU.AND P5, PT, R31, RZ, PT ;  /* 0x000000ff1f00720b */ /* 0x000fe20003fad000 */
[----:B------:R-:W-:-:S02]  /*4680*/  IMAD.SHL.U32 R5, R4, 0x2, RZ ;  /* 0x0000000204057824 */ /* 0x000fc400078e00ff */
[----:B------:R-:W-:Y:S01]  /*4690*/  @P2 FFMA.FTZ R38, R57, R10, +INF ;  /* 0x7f80000039262423 */ /* 0x000fe2000001000a */
[----:B------:R-:W-:Y:S02]  /*46a0*/  IMAD R9, R32, 0x8, R8 ;  /* 0x0000000820097824 */ /* 0x000fe400078e0208 */
[----:B------:R-:W-:Y:S01]  /*46b0*/  @P1 FFMA.FTZ R37, R31, R6, +INF ;  /* 0x7f8000001f251423 */ /* 0x000fe20000010006 */
[----:B------:R-:W-:Y:S01]  /*46c0*/  IMAD.HI R4, R4, 0x2, RZ ;  /* 0x0000000204047827 */ /* 0x000fe200078e02ff */
[----:B0-----:R-:W-:Y:S01]  /*46d0*/  IADD3 R34, P1, P2, R5, UR5, R34 ;  /* 0x0000000505227c10 */ /* 0x001fe2000fa3e022 */
[----:B------:R-:W-:Y:S01]  /*46e0*/  ULDC UR6, c[0x0][0x27c] ;  /* 0x00009f0000067ab9 */ /* 0x000fe20000000800 */
[----:B------:R-:W-:Y:S01]  /*46f0*/  FSETP.NEU.AND P4, PT, R30, RZ, PT ;  /* 0x000000ff1e00720b */ /* 0x000fe20003f8d000 */
[----:B------:R-:W-:Y:S01]  /*4700*/  IMAD.SHL.U32 R5, R0, 0x10, RZ ;  /* 0x0000001000057824 */ /* 0x000fe200078e00ff */
[----:B------:R-:W-:Y:S01]  /*4710*/  IADD3.X R42, R4, UR7, R35, P1, P2 ;  /* 0x00000007042a7c10 */ /* 0x000fe20008fe4423 */
[C---:B------:R-:W-:Y:S01]  /*4720*/  IMAD R0, R32.reuse, 0x8, R9 ;  /* 0x0000000820007824 */ /* 0x040fe200078e0209 */
[-C--:B------:R-:W-:Y:S01]  /*4730*/  LEA R4, P1, R7, R34.reuse, 0x1 ;  /* 0x0000002207047211 */ /* 0x080fe200078208ff */
[----:B------:R-:W0:Y:S01]  /*4740*/  LDS R41, [R28+UR8] ;  /* 0x000000081c297984 */ /* 0x000e220008000800 */
[----:B------:R-:W-:Y:S01]  /*4750*/  LOP3.LUT R5, R5, 0x70, RZ, 0xc0, !PT ;  /* 0x0000007005057812 */ /* 0x000fe200078ec0ff */
[----:B------:R-:W-:Y:S01]  /*4760*/  IMAD R13, R32, 0x8, R0 ;  /* 0x00000008200d7824 */ /* 0x000fe200078e0200 */
[----:B------:R-:W-:Y:S01]  /*4770*/  LEA R6, P2, R8, R34, 0x1 ;  /* 0x0000002208067211 */ /* 0x000fe200078408ff */
[----:B------:R-:W1:Y:S01]  /*4780*/  LDS R43, [R28+UR8+0x100] ;  /* 0x000100081c2b7984 */ /* 0x000e620008000800 */
[----:B------:R-:W-:Y:S01]  /*4790*/  IADD3 R40, R5, UR8, RZ ;  /* 0x0000000805287c10 */ /* 0x000fe2000fffe0ff */
[----:B------:R-:W-:Y:S01]  /*47a0*/  IMAD R15, R32, 0x8, R13 ;  /* 0x00000008200f7824 */ /* 0x000fe200078e020d */
[-C--:B------:R-:W-:Y:S01]  /*47b0*/  LEA.HI.X.SX32 R5, R7, R42.reuse, 0x1, P1 ;  /* 0x0000002a07057211 */ /* 0x080fe200008f0eff */
[----:B------:R-:W3:Y:S01]  /*47c0*/  LDS R45, [R28+UR8+0x200] ;  /* 0x000200081c2d7984 */ /* 0x000ee20008000800 */
[----:B------:R-:W-:Y:S01]  /*47d0*/  LEA.HI.X.SX32 R7, R8, R42, 0x1, P2 ;  /* 0x0000002a08077211 */ /* 0x000fe200010f0eff */
[----:B--2---:R-:W-:Y:S01]  /*47e0*/  IMAD R17, R32, 0x8, R15 ;  /* 0x0000000820117824 */ /* 0x004fe200078e020f */
[CC--:B------:R-:W-:Y:S01]  /*47f0*/  LEA R10, P2, R0.reuse, R34.reuse, 0x1 ;  /* 0x00000022000a7211 */ /* 0x0c0fe200078408ff */
[----:B------:R-:W2:Y:S01]  /*4800*/  LDS R47, [R28+UR8+0x300] ;  /* 0x000300081c2f7984 */ /* 0x000ea20008000800 */
[C---:B------:R-:W-:Y:S01]  /*4810*/  LEA R8, P1, R9.reuse, R34, 0x1 ;  /* 0x0000002209087211 */ /* 0x040fe200078208ff */
[----:B------:R-:W-:Y:S01]  /*4820*/  UIMAD UR6, UR9, UR6, URZ ;  /* 0x00000006090672a4 */ /* 0x000fe2000f8e023f */
[-C--:B------:R-:W-:Y:S01]  /*4830*/  LEA.HI.X.SX32 R11, R0, R42.reuse, 0x1, P2 ;  /* 0x0000002a000b7211 */ /* 0x080fe200010f0eff */
[----:B------:R-:W4:Y:S01]  /*4840*/  LDS R49, [R28+UR8+0x400] ;  /* 0x000400081c317984 */ /* 0x000f220008000800 */
[C---:B------:R-:W-:Y:S01]  /*4850*/  IMAD R0, R32.reuse, 0x8, R17 ;  /* 0x0000000820007824 */ /* 0x040fe200078e0211 */
[----:B------:R-:W-:Y:S01]  /*4860*/  LEA.HI.X.SX32 R9, R9, R42, 0x1, P1 ;  /* 0x0000002a09097211 */ /* 0x000fe200008f0eff */
[----:B------:R-:W-:Y:S01]  /*4870*/  USHF.L.U32 UR5, UR6, 0x2, URZ ;  /* 0x0000000206057899 */ /* 0x000fe2000800063f */
[----:B------:R-:W5:Y:S01]  /*4880*/  LDS R51, [R28+UR8+0x500] ;  /* 0x000500081c337984 */ /* 0x000f620008000800 */
[----:B------:R-:W-:Y:S01]  /*4890*/  IMAD R21, R32, 0x8, R0 ;  /* 0x0000000820157824 */ /* 0x000fe200078e0200 */
[-C--:B------:R-:W-:Y:S01]  /*48a0*/  LEA R18, P2, R0, R34.reuse, 0x1 ;  /* 0x0000002200127211 */ /* 0x080fe200078408ff */
[----:B------:R-:W-:Y:S01]  /*48b0*/  UIMAD.WIDE UR6, UR6, 0x4, URZ ;  /* 0x00000004060678a5 */ /* 0x000fe2000f8e023f */
[----:B------:R-:W5:Y:S01]  /*48c0*/  LDS R53, [R28+UR8+0x600] ;  /* 0x000600081c357984 */ /* 0x000f620008000800 */
[----:B------:R-:W-:Y:S01]  /*48d0*/  IMAD R23, R32, 0x8, R21 ;  /* 0x0000000820177824 */ /* 0x000fe200078e0215 */
[----:B------:R-:W-:-:S02]  /*48e0*/  LEA R14, P1, R15, R34, 0x1 ;  /* 0x000000220f0e7211 */ /* 0x000fc400078208ff */
[----:B------:R3:W5:Y:S01]  /*48f0*/  LDS R55, [R28+UR8+0x700] ;  /* 0x000700081c377984 */ /* 0x0007620008000800 */
[----:B------:R-:W-:Y:S01]  /*4900*/  IMAD R25, R32, 0x8, R23 ;  /* 0x0000000820197824 */ /* 0x000fe200078e0217 */
[----:B------:R-:W-:Y:S02]  /*4910*/  LEA.HI.X.SX32 R19, R0, R42, 0x1, P2 ;  /* 0x0000002a00137211 */ /* 0x000fe400010f0eff */
[----:B------:R-:W-:Y:S02]  /*4920*/  LEA R12, P6, R13, R34, 0x1 ;  /* 0x000000220d0c7211 */ /* 0x000fe400078c08ff */
[C---:B------:R-:W-:Y:S02]  /*4930*/  LEA R27, R32.reuse, R25, 0x3 ;  /* 0x00000019201b7211 */ /* 0x040fe400078e18ff */
[----:B------:R-:W-:Y:S02]  /*4940*/  LEA.HI.X.SX32 R15, R15, R42, 0x1, P1 ;  /* 0x0000002a0f0f7211 */ /* 0x000fe400008f0eff */
[-C--:B------:R-:W-:Y:S01]  /*4950*/  LEA R16, P1, R17, R34.reuse, 0x1 ;  /* 0x0000002211107211 */ /* 0x080fe200078208ff */
[C---:B------:R-:W-:Y:S01]  /*4960*/  IMAD R0, R32.reuse, 0x8, R27 ;  /* 0x0000000820007824 */ /* 0x040fe200078e021b */
[----:B------:R-:W-:Y:S01]  /*4970*/  LEA R22, P2, R23, R34, 0x1 ;  /* 0x0000002217167211 */ /* 0x000fe200078408ff */
[----:B0-----:R-:W-:Y:S01]  /*4980*/  STG.E.U16 desc[UR10][R4.64], R41 ;  /* 0x0000002904007986 */ /* 0x001fe2000c10150a */
[-C--:B------:R-:W-:Y:S01]  /*4990*/  LEA.HI.X.SX32 R13, R13, R42.reuse, 0x1, P6 ;  /* 0x0000002a0d0d7211 */ /* 0x080fe200030f0eff */
[C---:B------:R-:W-:Y:S01]  /*49a0*/  IMAD R31, R32.reuse, 0x8, R0 ;  /* 0x00000008201f7824 */ /* 0x040fe200078e0200 */
[----:B------:R-:W-:Y:S01]  /*49b0*/  LEA.HI.X.SX32 R17, R17, R42, 0x1, P1 ;  /* 0x0000002a11117211 */ /* 0x000fe200008f0eff */
[----:B-1----:R0:W-:Y:S01]  /*49c0*/  STG.E.U16 desc[UR10][R6.64], R43 ;  /* 0x0000002b06007986 */ /* 0x0021e2000c10150a */
[-C--:B------:R-:W-:Y:S01]  /*49d0*/  LEA R24, P6, R25, R34.reuse, 0x1 ;  /* 0x0000002219187211 */ /* 0x080fe200078c08ff */
[C---:B------:R-:W-:Y:S01]  /*49e0*/  IMAD R33, R32.reuse, 0x8, R31 ;  /* 0x0000000820217824 */ /* 0x040fe200078e021f */
[----:B------:R-:W-:Y:S01]  /*49f0*/  LEA R20, P1, R21, R34, 0x1 ;  /* 0x0000002215147211 */ /* 0x000fe200078208ff */
[----:B---3--:R-:W-:Y:S01]  /*4a00*/  STG.E.U16 desc[UR10][R8.64], R45 ;  /* 0x0000002d08007986 */ /* 0x008fe2000c10150a */
[----:B------:R-:W-:Y:S01]  /*4a10*/  LEA.HI.X.SX32 R23, R23, R42, 0x1, P2 ;  /* 0x0000002a17177211 */ /* 0x000fe200010f0eff */
[----:B------:R-:W-:Y:S01]  /*4a20*/  IMAD R35, R32, 0x8, R33 ;  /* 0x0000000820237824 */ /* 0x000fe200078e0221 */
[----:B------:R-:W-:Y:S01]  /*4a30*/  LEA R28, P2, R0, R34, 0x1 ;  /* 0x00000022001c7211 */ /* 0x000fe200078408ff */
[----:B--2---:R1:W-:Y:S01]  /*4a40*/  STG.E.U16 desc[UR10][R10.64], R47 ;  /* 0x0000002f0a007986 */ /* 0x0043e2000c10150a */
[----:B------:R-:W-:-:S02]  /*4a50*/  LEA.HI.X.SX32 R25, R25, R42, 0x1, P6 ;  /* 0x0000002a19197211 */ /* 0x000fc400030f0eff */
[----:B------:R-:W-:Y:S01]  /*4a60*/  FSETP.NEU.AND P3, PT, R29, RZ, PT ;  /* 0x000000ff1d00720b */ /* 0x000fe20003f6d000 */
[----:B----4-:R2:W-:Y:S01]  /*4a70*/  STG.E.U16 desc[UR10][R12.64], R49 ;  /* 0x000000310c007986 */ /* 0x0105e2000c10150a */
[----:B------:R-:W-:Y:S01]  /*4a80*/  LEA.HI.X.SX32 R21, R21, R42, 0x1, P1 ;  /* 0x0000002a15157211 */ /* 0x000fe200008f0eff */
[----:B0-----:R-:W0:Y:S01]  /*4a90*/  LDC.64 R6, c[0x0][0x230] ;  /* 0x00008c00ff067b82 */ /* 0x001e220000000a00 */
[-C--:B------:R-:W-:Y:S01]  /*4aa0*/  LEA R30, P6, R31, R34.reuse, 0x1 ;  /* 0x000000221f1e7211 */ /* 0x080fe200078c08ff */
[----:B-----5:R3:W-:Y:S01]  /*4ab0*/  STG.E.U16 desc[UR10][R14.64], R51 ;  /* 0x000000330e007986 */ /* 0x0207e2000c10150a */
[----:B------:R-:W-:Y:S02]  /*4ac0*/  LEA R26, P1, R27, R34, 0x1 ;  /* 0x000000221b1a7211 */ /* 0x000fe400078208ff */
[----:B------:R-:W-:Y:S01]  /*4ad0*/  LEA.HI.X.SX32 R29, R0, R42, 0x1, P2 ;  /* 0x0000002a001d7211 */ /* 0x000fe200010f0eff */
[----:B------:R-:W-:Y:S01]  /*4ae0*/  STG.E.U16 desc[UR10][R16.64], R53 ;  /* 0x0000003510007986 */ /* 0x000fe2000c10150a */
[----:B------:R-:W-:-:S02]  /*4af0*/  PRMT R0, R41, 0x7632, R0 ;  /* 0x0000763229007816 */ /* 0x000fc40000000000 */
[----:B-1----:R-:W-:Y:S01]  /*4b00*/  PRMT R11, R43, 0x7632, R11 ;  /* 0x000076322b0b7816 */ /* 0x002fe2000000000b */
[----:B------:R-:W-:Y:S01]  /*4b10*/  STG.E.U16 desc[UR10][R18.64], R55 ;  /* 0x0000003712007986 */ /* 0x000fe2000c10150a */
[----:B------:R-:W-:Y:S02]  /*4b20*/  LEA.HI.X.SX32 R31, R31, R42, 0x1, P6 ;  /* 0x0000002a1f1f7211 */ /* 0x000fe400030f0eff */
[----:B------:R-:W-:Y:S01]  /*4b30*/  LEA R32, P2, R33, R34, 0x1 ;  /* 0x0000002221207211 */ /* 0x000fe200078408ff */
[----:B------:R1:W-:Y:S01]  /*4b40*/  STG.E.U16 desc[UR10][R20.64], R0 ;  /* 0x0000000014007986 */ /* 0x0003e2000c10150a */
[----:B------:R-:W-:Y:S02]  /*4b50*/  PRMT R4, R45, 0x7632, R4 ;  /* 0x000076322d047816 */ /* 0x000fe40000000004 */
[----:B------:R-:W-:Y:S01]  /*4b60*/  LEA.HI.X.SX32 R27, R27, R42, 0x1, P1 ;  /* 0x0000002a1b1b7211 */ /* 0x000fe200008f0eff */
[----:B------:R-:W-:Y:S01]  /*4b70*/  STG.E.U16 desc[UR10][R22.64], R11 ;  /* 0x0000000b16007986 */ /* 0x000fe2000c10150a */
[----:B------:R-:W-:-:S02]  /*4b80*/  LEA R34, P6, R35, R34, 0x1 ;  /* 0x0000002223227211 */ /* 0x000fc400078c08ff */
[----:B--2---:R-:W-:Y:S01]  /*4b90*/  PRMT R13, R47, 0x7632, R13 ;  /* 0x000076322f0d7816 */ /* 0x004fe2000000000d */
[----:B------:R2:W-:Y:S01]  /*4ba0*/  STG.E.U16 desc[UR10][R24.64], R4 ;  /* 0x0000000418007986 */ /* 0x0005e2000c10150a */
[----:B------:R-:W-:Y:S02]  /*4bb0*/  PRMT R49, R49, 0x7632, R49 ;  /* 0x0000763231317816 */ /* 0x000fe40000000031 */
[----:B---3--:R-:W-:Y:S01]  /*4bc0*/  PRMT R15, R51, 0x7632, R15 ;  /* 0x00007632330f7816 */ /* 0x008fe2000000000f */
[----:B------:R3:W-:Y:S01]  /*4bd0*/  STG.E.U16 desc[UR10][R26.64], R13 ;  /* 0x0000000d1a007986 */ /* 0x0007e2000c10150a */
[-C--:B------:R-:W-:Y:S01]  /*4be0*/  LEA.HI.X.SX32 R33, R33, R42.reuse, 0x1, P2 ;  /* 0x0000002a21217211 */ /* 0x080fe200010f0eff */
[----:B-1----:R-:W-:Y:S01]  /*4bf0*/  IMAD.HI R0, R2, 0x4, RZ ;  /* 0x0000000402007827 */ /* 0x002fe200078e02ff */
[----:B------:R-:W-:Y:S01]  /*4c00*/  PRMT R16, R53, 0x7632, R16 ;  /* 0x0000763235107816 */ /* 0x000fe20000000010 */
[----:B------:R3:W-:Y:S01]  /*4c10*/  STG.E.U16 desc[UR10][R28.64], R49 ;  /* 0x000000311c007986 */ /* 0x0007e2000c10150a */
[----:B------:R-:W-:-:S02]  /*4c20*/  LEA.HI.X.SX32 R35, R35, R42, 0x1, P6 ;  /* 0x0000002a23237211 */ /* 0x000fc400030f0eff */
[----:B------:R-:W-:Y:S01]  /*4c30*/  PRMT R17, R55, 0x7632, R17 ;  /* 0x0000763237117816 */ /* 0x000fe20000000011 */
[----:B------:R3:W-:Y:S01]  /*4c40*/  STG.E.U16 desc[UR10][R30.64], R15 ;  /* 0x0000000f1e007986 */ /* 0x0007e2000c10150a */
[----:B------:R-:W-:Y:S02]  /*4c50*/  FSETP.NEU.AND P1, PT, R57, RZ, PT ;  /* 0x000000ff3900720b */ /* 0x000fe40003f2d000 */
[----:B------:R-:W-:Y:S01]  /*4c60*/  FSEL R3, R3, -INF , P3 ;  /* 0xff80000003037808 */ /* 0x000fe20001800000 */
[----:B------:R3:W-:Y:S01]  /*4c70*/  STG.E.U16 desc[UR10][R32.64], R16 ;  /* 0x0000001020007986 */ /* 0x0007e2000c10150a */
[----:B------:R-:W-:Y:S02]  /*4c80*/  FSEL R36, R36, -INF , P4 ;  /* 0xff80000024247808 */ /* 0x000fe40002000000 */
[----:B------:R-:W-:Y:S01]  /*4c90*/  FSEL R37, R37, -INF , P5 ;  /* 0xff80000025257808 */ /* 0x000fe20002800000 */
[----:B------:R3:W-:Y:S01]  /*4ca0*/  STG.E.U16 desc[UR10][R34.64], R17 ;  /* 0x0000001122007986 */ /* 0x0007e2000c10150a */
[----:B------:R-:W-:Y:S01]  /*4cb0*/  FSEL R38, R38, -INF , P1 ;  /* 0xff80000026267808 */ /* 0x000fe20000800000 */
[----:B------:R-:W-:Y:S01]  /*4cc0*/  FFMA R140, R3, 0.69314718246459960938, R162 ;  /* 0x3f317218038c7823 */ /* 0x000fe200000000a2 */
[----:B------:R-:W-:Y:S01]  /*4cd0*/  FFMA R141, R36, 0.69314718246459960938, R141 ;  /* 0x3f317218248d7823 */ /* 0x000fe2000000008d */
[----:B------:R-:W-:Y:S01]  /*4ce0*/  FFMA R142, R37, 0.69314718246459960938, R164 ;  /* 0x3f317218258e7823 */ /* 0x000fe200000000a4 */
[----:B--2---:R-:W-:Y:S01]  /*4cf0*/  LEA R4, R59, UR8, 0x2 ;  /* 0x000000083b047c11 */ /* 0x004fe2000f8e10ff */
[----:B------:R-:W-:Y:S01]  /*4d00*/  FFMA R143, R38, 0.69314718246459960938, R163 ;  /* 0x3f317218268f7823 */ /* 0x000fe200000000a3 */
[----:B------:R-:W-:Y:S01]  /*4d10*/  BAR.SYNC.DEFER_BLOCKING 0x0 ;  /* 0x0000000000007b1d */ /* 0x000fe20000010000 */
[----:B------:R-:W-:Y:S01]  /*4d20*/  IMAD.SHL.U32 R3, R2, 0x4, RZ ;  /* 0x0000000402037824 */ /* 0x000fe200078e00ff */
[----:B------:R-:W-:-:S04]  /*4d30*/  LEA.HI R40, R39, R40, RZ, 0x1f ;  /* 0x0000002827287211 */ /* 0x000fc800078ff8ff */
[----:B0-----:R-:W-:-:S04]  /*4d40*/  IADD3 R2, P1, P2, R3, UR5, R6 ;  /* 0x0000000503027c10 */ /* 0x001fc8000fa3e006 */
[----:B------:R-:W-:Y:S01]  /*4d50*/  IADD3.X R3, R0, UR7, R7, P1, P2 ;  /* 0x0000000700037c10 */ /* 0x000fe20008fe4407 */
[----:B------:R3:W-:Y:S01]  /*4d60*/  STS.128 [R4], R140 ;  /* 0x0000008c04007388 */ /* 0x0007e20000000c00 */
[----:B------:R-:W-:Y:S06]  /*4d70*/  BAR.SYNC.DEFER_BLOCKING 0x0 ;  /* 0x0000000000007b1d */ /* 0x000fec0000010000 */
[----:B------:R-:W-:Y:S05]  /*4d80*/  @P0 EXIT ;  /* 0x000000000000094d */ /* 0x000fea0003800000 */
[----:B------:R-:W0:Y:S04]  /*4d90*/  LDS R5, [R40] ;  /* 0x0000000028057984 */ /* 0x000e280000000800 */
[----:B0-----:R-:W-:Y:S01]  /*4da0*/  STG.E desc[UR10][R2.64], R5 ;  /* 0x0000000502007986 */ /* 0x001fe2000c10190a */
[----:B------:R-:W-:Y:S05]  /*4db0*/  EXIT ;  /* 0x000000000000794d */ /* 0x000fea0003800000 */
.L_x_10:
[----:B------:R-:W-:-:S00]  /*4dc0*/  BRA `(.L_x_10) ;  /* 0xfffffffc00fc7947 */ /* 0x000fc0000383ffff */
[----:B------:R-:W-:-:S00]  /*4dd0*/  NOP ;  /* 0x0000000000007918 */ /* 0x000fc00000000000 */
        /* <DEDUP_REMOVED lines=10> */
.L_x_11:


//--------------------- .nv.global.init           --------------------------
	.section	.nv.global.init,"aw",@progbits
.nv.global.init:
	.type		_$_str,@object
	.size		_$_str,(.L_0 - _$_str)
_$_str:
        /*0000*/ 	.byte	0x5f, 0x5f, 0x43, 0x55, 0x44, 0x41, 0x5f, 0x46, 0x54, 0x5a, 0x00
.L_0:


//--------------------- .nv.shared.attn_fwd       --------------------------
	.section	.nv.shared.attn_fwd,"aw",@nobits
	.sectionflags	@""
	.align	16
	.zero		1024


//--------------------- .nv.shared.reserved.0     --------------------------
	.section	.nv.shared.reserved.0,"aw",@nobits
	.weak		__nv_reservedSMEM_offset_0_alias
	.size		__nv_reservedSMEM_offset_0_alias, 0, 0
	.other		__nv_reservedSMEM_offset_0_alias,@"STO_CUDA_RESERVED_SHARED STV_DEFAULT"
__nv_reservedSMEM_offset_0_alias:
	.zero		0


//--------------------- .nv.constant0.attn_fwd    --------------------------
	.section	.nv.constant0.attn_fwd,"a",@progbits
	.sectionflags	@""
	.align	4
.nv.constant0.attn_fwd:
	.zero		664


//--------------------- SYMBOLS --------------------------

	.type		.nv.reservedSmem.offset0,@object
	.size		.nv.reservedSmem.offset0,0x4
